	.headerflags	@"EF_CUDA_TEXMODE_UNIFIED EF_CUDA_64BIT_ADDRESS EF_CUDA_ACCELERATORS EF_CUDA_SM90 EF_CUDA_VIRTUAL_SM(EF_CUDA_SM90)"
	.elftype	@"ET_EXEC"


//--------------------- .nv.info                  --------------------------
	.section	.nv.info,"",@"SHT_CUDA_INFO"
	.align	4


	//----- nvinfo : EIATTR_REGCOUNT
	.align		4
        /*0000*/ 	.byte	0x04, 0x2f
        /*0002*/ 	.short	(.L_2 - .L_1)
	.align		4
.L_1:
        /*0004*/ 	.word	index@(triton_red_fused_native_layer_norm_native_layer_norm_backward_9)
        /*0008*/ 	.word	0x00000028


	//----- nvinfo : EIATTR_MIN_STACK_SIZE
	.align		4
.L_2:
        /*000c*/ 	.byte	0x04, 0x12
        /*000e*/ 	.short	(.L_4 - .L_3)
	.align		4
.L_3:
        /*0010*/ 	.word	index@(triton_red_fused_native_layer_norm_native_layer_norm_backward_9)
        /*0014*/ 	.word	0x00000050


	//----- nvinfo : EIATTR_FRAME_SIZE
	.align		4
.L_4:
        /*0018*/ 	.byte	0x04, 0x11
        /*001a*/ 	.short	(.L_6 - .L_5)
	.align		4
.L_5:
        /*001c*/ 	.word	index@(triton_red_fused_native_layer_norm_native_layer_norm_backward_9)
        /*0020*/ 	.word	0x00000050


	//----- nvinfo : EIATTR_MIN_STACK_SIZE
	.align		4
.L_6:
        /*0024*/ 	.byte	0x04, 0x12
        /*0026*/ 	.short	(.L_8 - .L_7)
	.align		4
.L_7:
        /*0028*/ 	.word	index@(triton_red_fused_native_layer_norm_native_layer_norm_backward_9)
        /*002c*/ 	.word	0x00000050
.L_8:


//--------------------- .nv.info.triton_red_fused_native_layer_norm_native_layer_norm_backward_9 --------------------------
	.section	.nv.info.triton_red_fused_native_layer_norm_native_layer_norm_backward_9,"",@"SHT_CUDA_INFO"
	.sectionflags	@""
	.align	4


	//----- nvinfo : EIATTR_CUDA_API_VERSION
	.align		4
        /*0000*/ 	.byte	0x04, 0x37
        /*0002*/ 	.short	(.L_10 - .L_9)
.L_9:
        /*0004*/ 	.word	0x0000007c


	//----- nvinfo : EIATTR_KPARAM_INFO
	.align		4
.L_10:
        /*0008*/ 	.byte	0x04, 0x17
        /*000a*/ 	.short	(.L_12 - .L_11)
.L_11:
        /*000c*/ 	.word	0x00000000
        /*0010*/ 	.short	0x0007
        /*0012*/ 	.short	0x0034
        /*0014*/ 	.byte	0x00, 0xf0, 0x11, 0x00


	//----- nvinfo : EIATTR_KPARAM_INFO
	.align		4
.L_12:
        /*0018*/ 	.byte	0x04, 0x17
        /*001a*/ 	.short	(.L_14 - .L_13)
.L_13:
        /*001c*/ 	.word	0x00000000
        /*0020*/ 	.short	0x0006
        /*0022*/ 	.short	0x0030
        /*0024*/ 	.byte	0x00, 0xf0, 0x11, 0x00


	//----- nvinfo : EIATTR_KPARAM_INFO
	.align		4
.L_14:
        /*0028*/ 	.byte	0x04, 0x17
        /*002a*/ 	.short	(.L_16 - .L_15)
.L_15:
        /*002c*/ 	.word	0x00000000
        /*0030*/ 	.short	0x0005
        /*0032*/ 	.short	0x0028
        /*0034*/ 	.byte	0x00, 0xf4, 0x21, 0x00


	//----- nvinfo : EIATTR_KPARAM_INFO
	.align		4
.L_16:
        /*0038*/ 	.byte	0x04, 0x17
        /*003a*/ 	.short	(.L_18 - .L_17)
.L_17:
        /*003c*/ 	.word	0x00000000
        /*0040*/ 	.short	0x0004
        /*0042*/ 	.short	0x0020
        /*0044*/ 	.byte	0x00, 0xf4, 0x21, 0x00


	//----- nvinfo : EIATTR_KPARAM_INFO
	.align		4
.L_18:
        /*0048*/ 	.byte	0x04, 0x17
        /*004a*/ 	.short	(.L_20 - .L_19)
.L_19:
        /*004c*/ 	.word	0x00000000
        /*0050*/ 	.short	0x0003
        /*0052*/ 	.short	0x0018
        /*0054*/ 	.byte	0x00, 0xf4, 0x21, 0x00


	//----- nvinfo : EIATTR_KPARAM_INFO
	.align		4
.L_20:
        /*0058*/ 	.byte	0x04, 0x17
        /*005a*/ 	.short	(.L_22 - .L_21)
.L_21:
        /*005c*/ 	.word	0x00000000
        /*0060*/ 	.short	0x0002
        /*0062*/ 	.short	0x0010
        /*0064*/ 	.byte	0x00, 0xf4, 0x21, 0x00


	//----- nvinfo : EIATTR_KPARAM_INFO
	.align		4
.L_22:
        /*0068*/ 	.byte	0x04, 0x17
        /*006a*/ 	.short	(.L_24 - .L_23)
.L_23:
        /*006c*/ 	.word	0x00000000
        /*0070*/ 	.short	0x0001
        /*0072*/ 	.short	0x0008
        /*0074*/ 	.byte	0x00, 0xf4, 0x21, 0x00


	//----- nvinfo : EIATTR_KPARAM_INFO
	.align		4
.L_24:
        /*0078*/ 	.byte	0x04, 0x17
        /*007a*/ 	.short	(.L_26 - .L_25)
.L_25:
        /*007c*/ 	.word	0x00000000
        /*0080*/ 	.short	0x0000
        /*0082*/ 	.short	0x0000
        /*0084*/ 	.byte	0x00, 0xf4, 0x21, 0x00


	//----- nvinfo : EIATTR_SPARSE_MMA_MASK
	.align		4
.L_26:
        /*0088*/ 	.byte	0x03, 0x50
        /*008a*/ 	.short	0x0000


	//----- nvinfo : EIATTR_MAXREG_COUNT
	.align		4
        /*008c*/ 	.byte	0x03, 0x1b
        /*008e*/ 	.short	0x00ff


	//----- nvinfo : EIATTR_COOP_GROUP_MASK_REGIDS
	.align		4
        /*0090*/ 	.byte	0x04, 0x29
        /*0092*/ 	.short	(.L_28 - .L_27)


	//   ....[0]....
.L_27:
        /*0094*/ 	.word	0xffffffff


	//   ....[1]....
        /*0098*/ 	.word	0xffffffff


	//   ....[2]....
        /*009c*/ 	.word	0xffffffff


	//   ....[3]....
        /*00a0*/ 	.word	0xffffffff


	//   ....[4]....
        /*00a4*/ 	.word	0xffffffff


	//   ....[5]....
        /*00a8*/ 	.word	0xffffffff


	//   ....[6]....
        /*00ac*/ 	.word	0xffffffff


	//   ....[7]....
        /*00b0*/ 	.word	0xffffffff


	//   ....[8]....
        /*00b4*/ 	.word	0xffffffff


	//   ....[9]....
        /*00b8*/ 	.word	0xffffffff


	//   ....[10]....
        /*00bc*/ 	.word	0xffffffff


	//   ....[11]....
        /*00c0*/ 	.word	0xffffffff


	//   ....[12]....
        /*00c4*/ 	.word	0xffffffff


	//   ....[13]....
        /*00c8*/ 	.word	0xffffffff


	//   ....[14]....
        /*00cc*/ 	.word	0xffffffff


	//   ....[15]....
        /*00d0*/ 	.word	0xffffffff


	//   ....[16]....
        /*00d4*/ 	.word	0xffffffff


	//   ....[17]....
        /*00d8*/ 	.word	0xffffffff


	//   ....[18]....
        /*00dc*/ 	.word	0xffffffff


	//   ....[19]....
        /*00e0*/ 	.word	0xffffffff


	//   ....[20]....
        /*00e4*/ 	.word	0xffffffff


	//   ....[21]....
        /*00e8*/ 	.word	0xffffffff


	//   ....[22]....
        /*00ec*/ 	.word	0xffffffff


	//   ....[23]....
        /*00f0*/ 	.word	0xffffffff


	//----- nvinfo : EIATTR_COOP_GROUP_INSTR_OFFSETS
	.align		4
.L_28:
        /*00f4*/ 	.byte	0x04, 0x28
        /*00f6*/ 	.short	(.L_30 - .L_29)


	//   ....[0]....
.L_29:
        /*00f8*/ 	.word	0x000007e0


	//   ....[1]....
        /*00fc*/ 	.word	0x00000820


	//   ....[2]....
        /*0100*/ 	.word	0x00000850


	//   ....[3]....
        /*0104*/ 	.word	0x00000860


	//   ....[4]....
        /*0108*/ 	.word	0x00000870


	//   ....[5]....
        /*010c*/ 	.word	0x00000880


	//   ....[6]....
        /*0110*/ 	.word	0x000008a0


	//   ....[7]....
        /*0114*/ 	.word	0x000008e0


	//   ....[8]....
        /*0118*/ 	.word	0x00000920


	//   ....[9]....
        /*011c*/ 	.word	0x00000950


	//   ....[10]....
        /*0120*/ 	.word	0x00000980


	//   ....[11]....
        /*0124*/ 	.word	0x000009c0


	//   ....[12]....
        /*0128*/ 	.word	0x00000f40


	//   ....[13]....
        /*012c*/ 	.word	0x00000f50


	//   ....[14]....
        /*0130*/ 	.word	0x00000f60


	//   ....[15]....
        /*0134*/ 	.word	0x00000f70


	//   ....[16]....
        /*0138*/ 	.word	0x00000f80


	//   ....[17]....
        /*013c*/ 	.word	0x00000f90


	//   ....[18]....
        /*0140*/ 	.word	0x00000ff0


	//   ....[19]....
        /*0144*/ 	.word	0x00001090


	//   ....[20]....
        /*0148*/ 	.word	0x000011f0


	//   ....[21]....
        /*014c*/ 	.word	0x00001230


	//   ....[22]....
        /*0150*/ 	.word	0x000012c0


	//   ....[23]....
        /*0154*/ 	.word	0x00001330


	//----- nvinfo : EIATTR_EXIT_INSTR_OFFSETS
	.align		4
.L_30:
        /*0158*/ 	.byte	0x04, 0x1c
        /*015a*/ 	.short	(.L_32 - .L_31)


	//   ....[0]....
.L_31:
        /*015c*/ 	.word	0x00003b10


	//   ....[1]....
        /*0160*/ 	.word	0x00003b60


	//----- nvinfo : EIATTR_REQNTID
	.align		4
.L_32:
        /*0164*/ 	.byte	0x04, 0x10
        /*0166*/ 	.short	(.L_34 - .L_33)
.L_33:
        /*0168*/ 	.word	0x00000080
        /*016c*/ 	.word	0x00000001
        /*0170*/ 	.word	0x00000001


	//----- nvinfo : EIATTR_CBANK_PARAM_SIZE
	.align		4
.L_34:
        /*0174*/ 	.byte	0x03, 0x19
        /*0176*/ 	.short	0x0038


	//----- nvinfo : EIATTR_PARAM_CBANK
	.align		4
        /*0178*/ 	.byte	0x04, 0x0a
        /*017a*/ 	.short	(.L_36 - .L_35)
	.align		4
.L_35:
        /*017c*/ 	.word	index@(.nv.constant0.triton_red_fused_native_layer_norm_native_layer_norm_backward_9)
        /*0180*/ 	.short	0x0210
        /*0182*/ 	.short	0x0038


	//----- nvinfo : EIATTR_SW_WAR
	.align		4
.L_36:
        /*0184*/ 	.byte	0x04, 0x36
        /*0186*/ 	.short	(.L_38 - .L_37)
.L_37:
        /*0188*/ 	.word	0x00000008
.L_38:


//--------------------- .nv.callgraph             --------------------------
	.section	.nv.callgraph,"",@"SHT_CUDA_CALLGRAPH"
	.align	4
	.sectionentsize	8
	.align		4
        /*0000*/ 	.word	0x00000000
	.align		4
        /*0004*/ 	.word	0xffffffff
	.align		4
        /*0008*/ 	.word	0x00000000
	.align		4
        /*000c*/ 	.word	0xfffffffe
	.align		4
        /*0010*/ 	.word	0x00000000
	.align		4
        /*0014*/ 	.word	0xfffffffd
	.align		4
        /*0018*/ 	.word	0x00000000
	.align		4
        /*001c*/ 	.word	0xfffffffc


//--------------------- .nv.constant4             --------------------------
	.section	.nv.constant4,"a",@progbits
	.align	8
	.align		8
.nv.constant4:
        /*0000*/ 	.dword	_$_str


//--------------------- .text.triton_red_fused_native_layer_norm_native_layer_norm_backward_9 --------------------------
	.section	.text.triton_red_fused_native_layer_norm_native_layer_norm_backward_9,"ax",@progbits
	.sectionflags	@"SHF_BARRIERS=1"
	.align	128
        .global         triton_red_fused_native_layer_norm_native_layer_norm_backward_9
        .type           triton_red_fused_native_layer_norm_native_layer_norm_backward_9,@function
        .size           triton_red_fused_native_layer_norm_native_layer_norm_backward_9,(.L_x_2 - triton_red_fused_native_layer_norm_native_layer_norm_backward_9)
        .other          triton_red_fused_native_layer_norm_native_layer_norm_backward_9,@"STO_CUDA_ENTRY STV_DEFAULT"
triton_red_fused_native_layer_norm_native_layer_norm_backward_9:
.text.triton_red_fused_native_layer_norm_native_layer_norm_backward_9:
[----:B------:R-:W0:Y:S01]  /*0000*/  LDC R1, c[0x0][0x28] ;  /* 0x00000a00ff017b82 */ /* 0x000e220000000800 */
[----:B------:R-:W1:Y:S07]  /*0010*/  S2R R37, SR_CTAID.X ;  /* 0x0000000000257919 */ /* 0x000e6e0000002500 */
[----:B------:R-:W2:Y:S01]  /*0020*/  LDC.64 R8, c[0x0][0x210] ;  /* 0x00008400ff087b82 */ /* 0x000ea20000000a00 */
[----:B------:R-:W-:Y:S01]  /*0030*/  CS2R R6, SRZ ;  /* 0x0000000000067805 */ /* 0x000fe2000001ff00 */
[----:B------:R-:W-:Y:S01]  /*0040*/  ULDC.64 UR6, c[0x0][0x208] ;  /* 0x0000820000067ab9 */ /* 0x000fe20000000a00 */
[----:B------:R-:W3:Y:S01]  /*0050*/  S2R R4, SR_TID.X ;  /* 0x0000000000047919 */ /* 0x000ee20000002100 */
[----:B0-----:R-:W-:-:S02]  /*0060*/  IADD3 R1, R1, -0x50, RZ ;  /* 0xffffffb001017810 */ /* 0x001fc40007ffe0ff */
[----:B-1----:R-:W-:Y:S02]  /*0070*/  SHF.L.U32 R0, R37, 0x6, RZ ;  /* 0x0000000625007819 */ /* 0x002fe400000006ff */
[----:B---3--:R-:W-:Y:S02]  /*0080*/  SHF.L.U32 R3, R4, 0x2, RZ ;  /* 0x0000000204037819 */ /* 0x008fe400000006ff */
[----:B------:R-:W-:Y:S02]  /*0090*/  SHF.R.U32.HI R4, RZ, 0x4, R4 ;  /* 0x00000004ff047819 */ /* 0x000fe40000011604 */
[----:B------:R-:W-:-:S04]  /*00a0*/  LOP3.LUT R0, R0, 0x3c, R3, 0xf8, !PT ;  /* 0x0000003c00007812 */ /* 0x000fc800078ef803 */
[----:B------:R-:W-:Y:S02]  /*00b0*/  SHF.R.S32.HI R3, RZ, 0x1f, R0 ;  /* 0x0000001fff037819 */ /* 0x000fe40000011400 */
[----:B------:R-:W-:Y:S02]  /*00c0*/  ISETP.GE.AND P1, PT, R0, 0x400, PT ;  /* 0x000004000000780c */ /* 0x000fe40003f26270 */
[----:B------:R-:W-:-:S04]  /*00d0*/  LEA.HI R3, R3, R0, RZ, 0x8 ;  /* 0x0000000003037211 */ /* 0x000fc800078f40ff */
[----:B------:R-:W-:Y:S02]  /*00e0*/  LOP3.LUT R5, R3, 0xffffff00, RZ, 0xc0, !PT ;  /* 0xffffff0003057812 */ /* 0x000fe400078ec0ff */
[----:B------:R-:W-:Y:S02]  /*00f0*/  SHF.R.S32.HI R3, RZ, 0x8, R3 ;  /* 0x00000008ff037819 */ /* 0x000fe40000011403 */
[----:B------:R-:W-:-:S05]  /*0100*/  IADD3 R2, R0, -R5, RZ ;  /* 0x8000000500027210 */ /* 0x000fca0007ffe0ff */
[----:B------:R-:W-:Y:S01]  /*0110*/  IMAD R5, R3, 0x6000, R2 ;  /* 0x0000600003057824 */ /* 0x000fe200078e0202 */
[----:B------:R-:W-:-:S04]  /*0120*/  SGXT.U32 R2, R4, 0x3 ;  /* 0x000000030402781a */ /* 0x000fc80000000000 */
[----:B------:R-:W-:-:S05]  /*0130*/  LEA R5, R2, R5, 0x8 ;  /* 0x0000000502057211 */ /* 0x000fca00078e40ff */
[----:B--2---:R-:W-:Y:S01]  /*0140*/  IMAD.WIDE R8, R5, 0x4, R8 ;  /* 0x0000000405087825 */ /* 0x004fe200078e0208 */
[----:B------:R-:W-:-:S06]  /*0150*/  CS2R R4, SRZ ;  /* 0x0000000000047805 */ /* 0x000fcc000001ff00 */
[----:B------:R-:W2:Y:S01]  /*0160*/  @!P1 LDG.E.EL.128 R4, desc[UR6][R8.64] ;  /* 0x0000000608049981 */ /* 0x000ea2000c2e1d00 */
[----:B------:R-:W-:Y:S01]  /*0170*/  IMAD R3, R3, 0x5f00, R0 ;  /* 0x00005f0003037824 */ /* 0x000fe200078e0200 */
[----:B------:R-:W-:Y:S02]  /*0180*/  ISETP.LT.AND P0, PT, R0, 0x400, PT ;  /* 0x000004000000780c */ /* 0x000fe40003f01270 */
[----:B------:R-:W-:Y:S02]  /*0190*/  MOV R12, RZ ;  /* 0x000000ff000c7202 */ /* 0x000fe40000000f00 */
[----:B------:R-:W-:Y:S02]  /*01a0*/  LEA R15, R2, R3, 0x8 ;  /* 0x00000003020f7211 */ /* 0x000fe400078e40ff */
[----:B------:R-:W-:Y:S02]  /*01b0*/  CS2R R2, SRZ ;  /* 0x0000000000027805 */ /* 0x000fe4000001ff00 */
[----:B------:R-:W-:-:S02]  /*01c0*/  SEL R22, RZ, 0x3f800000, !P0 ;  /* 0x3f800000ff167807 */ /* 0x000fc40004000000 */
[----:B------:R-:W-:Y:S02]  /*01d0*/  MOV R16, RZ ;  /* 0x000000ff00107202 */ /* 0x000fe40000000f00 */
[----:B------:R-:W-:Y:S02]  /*01e0*/  MOV R14, R22 ;  /* 0x00000016000e7202 */ /* 0x000fe40000000f00 */
[----:B------:R-:W-:Y:S02]  /*01f0*/  MOV R19, R22 ;  /* 0x0000001600137202 */ /* 0x000fe40000000f00 */
[----:B------:R-:W-:Y:S02]  /*0200*/  IADD3 R15, R15, 0x800, RZ ;  /* 0x000008000f0f7810 */ /* 0x000fe40007ffe0ff */
[----:B--2---:R-:W-:Y:S02]  /*0210*/  SEL R18, R5, RZ, !P1 ;  /* 0x000000ff05127207 */ /* 0x004fe40004800000 */
[----:B------:R-:W-:Y:S01]  /*0220*/  SEL R17, R4, RZ, !P1 ;  /* 0x000000ff04117207 */ /* 0x000fe20004800000 */
[----:B------:R-:W-:Y:S01]  /*0230*/  HFMA2.MMA R4, -RZ, RZ, 0, 0 ;  /* 0x00000000ff047435 */ /* 0x000fe200000001ff */
[----:B------:R-:W-:-:S02]  /*0240*/  SEL R5, R6, RZ, !P1 ;  /* 0x000000ff06057207 */ /* 0x000fc40004800000 */
[----:B------:R-:W-:Y:S01]  /*0250*/  SEL R13, R7, RZ, !P1 ;  /* 0x000000ff070d7207 */ /* 0x000fe20004800000 */
[----:B------:R-:W-:Y:S01]  /*0260*/  HFMA2.MMA R7, -RZ, RZ, 0, 0 ;  /* 0x00000000ff077435 */ /* 0x000fe200000001ff */
[----:B------:R-:W-:Y:S02]  /*0270*/  MOV R6, R22 ;  /* 0x0000001600067202 */ /* 0x000fe40000000f00 */
[----:B------:R-:W-:Y:S02]  /*0280*/  FSEL R13, R13, RZ, !P1 ;  /* 0x000000ff0d0d7208 */ /* 0x000fe40004800000 */
[----:B------:R-:W-:Y:S02]  /*0290*/  FSEL R5, R5, RZ, !P1 ;  /* 0x000000ff05057208 */ /* 0x000fe40004800000 */
[----:B------:R-:W-:Y:S02]  /*02a0*/  FSEL R18, R18, RZ, !P1 ;  /* 0x000000ff12127208 */ /* 0x000fe40004800000 */
[----:B------:R-:W-:-:S07]  /*02b0*/  FSEL R17, R17, RZ, !P1 ;  /* 0x000000ff11117208 */ /* 0x000fce0004800000 */
.L_x_0:
[----:B------:R-:W0:Y:S01]  /*02c0*/  LDC.64 R20, c[0x0][0x210] ;  /* 0x00008400ff147b82 */ /* 0x000e220000000a00 */
[----:B------:R-:W-:Y:S02]  /*02d0*/  CS2R R8, SRZ ;  /* 0x0000000000087805 */ /* 0x000fe4000001ff00 */
[----:B------:R-:W-:Y:S01]  /*02e0*/  CS2R R10, SRZ ;  /* 0x00000000000a7805 */ /* 0x000fe2000001ff00 */
[----:B0-----:R-:W-:-:S05]  /*02f0*/  IMAD.WIDE R20, R15, 0x4, R20 ;  /* 0x000000040f147825 */ /* 0x001fca00078e0214 */
[----:B------:R0:W2:Y:S01]  /*0300*/  @!P1 LDG.E.EL.128 R8, desc[UR6][R20.64] ;  /* 0x0000000614089981 */ /* 0x0000a2000c2e1d00 */
[----:B------:R-:W-:Y:S01]  /*0310*/  FADD R23, R14, 1 ;  /* 0x3f8000000e177421 */ /* 0x000fe20000000000 */
[----:B------:R-:W-:Y:S01]  /*0320*/  FADD R24, R6, 1 ;  /* 0x3f80000006187421 */ /* 0x000fe20000000000 */
[----:B------:R-:W-:-:S03]  /*0330*/  IADD3 R15, R15, 0x800, RZ ;  /* 0x000008000f0f7810 */ /* 0x000fc60007ffe0ff */
[----:B------:R-:W-:Y:S01]  /*0340*/  FSETP.GT.AND P6, PT, |R23|, 8.50705917302346158658e+37, PT ;  /* 0x7e8000001700780b */ /* 0x000fe20003fc4200 */
[C---:B------:R-:W-:Y:S01]  /*0350*/  FMUL R31, R24.reuse, 0.25 ;  /* 0x3e800000181f7820 */ /* 0x040fe20000400000 */
[----:B------:R-:W-:Y:S01]  /*0360*/  FSETP.GEU.AND P2, PT, |R24|, 1.175494350822287508e-38, PT ;  /* 0x008000001800780b */ /* 0x000fe20003f4e200 */
[----:B0-----:R-:W-:Y:S01]  /*0370*/  FADD R21, R19, 1 ;  /* 0x3f80000013157421 */ /* 0x001fe20000000000 */
[----:B------:R-:W-:Y:S01]  /*0380*/  FADD R20, R22, 1 ;  /* 0x3f80000016147421 */ /* 0x000fe20000000000 */
[----:B------:R-:W-:Y:S02]  /*0390*/  FSETP.GT.AND P5, PT, |R24|, 8.50705917302346158658e+37, PT ;  /* 0x7e8000001800780b */ /* 0x000fe40003fa4200 */
[C---:B------:R-:W-:Y:S01]  /*03a0*/  FMUL R26, R21.reuse, 0.25 ;  /* 0x3e800000151a7820 */ /* 0x040fe20000400000 */
[C---:B------:R-:W-:Y:S01]  /*03b0*/  FSETP.GT.AND P0, PT, |R21|.reuse, 8.50705917302346158658e+37, PT ;  /* 0x7e8000001500780b */ /* 0x040fe20003f04200 */
[----:B------:R-:W-:Y:S01]  /*03c0*/  FMUL R33, R20, 0.25 ;  /* 0x3e80000014217820 */ /* 0x000fe20000400000 */
[----:B------:R-:W-:-:S02]  /*03d0*/  FSETP.GEU.AND P4, PT, |R21|, 1.175494350822287508e-38, PT ;  /* 0x008000001500780b */ /* 0x000fc40003f8e200 */
[----:B------:R-:W-:Y:S01]  /*03e0*/  FSEL R30, R26, R21, P0 ;  /* 0x000000151a1e7208 */ /* 0x000fe20000000000 */
[C---:B------:R-:W-:Y:S01]  /*03f0*/  FMUL R26, R23.reuse, 0.25 ;  /* 0x3e800000171a7820 */ /* 0x040fe20000400000 */
[----:B------:R-:W-:Y:S02]  /*0400*/  FSETP.GEU.AND P3, PT, |R23|, 1.175494350822287508e-38, PT ;  /* 0x008000001700780b */ /* 0x000fe40003f6e200 */
[----:B------:R-:W-:Y:S02]  /*0410*/  FSEL R31, R31, R24, P5 ;  /* 0x000000181f1f7208 */ /* 0x000fe40002800000 */
[----:B------:R-:W-:Y:S02]  /*0420*/  FSEL R29, R26, R23, P6 ;  /* 0x000000171a1d7208 */ /* 0x000fe40003000000 */
[----:B------:R-:W-:Y:S01]  /*0430*/  FSEL R6, R24, R6, !P1 ;  /* 0x0000000618067208 */ /* 0x000fe20004800000 */
[----:B------:R-:W-:Y:S01]  /*0440*/  @!P2 FMUL R31, R31, 16777216 ;  /* 0x4b8000001f1fa820 */ /* 0x000fe20000400000 */
[----:B------:R-:W-:Y:S01]  /*0450*/  FSEL R14, R23, R14, !P1 ;  /* 0x0000000e170e7208 */ /* 0x000fe20004800000 */
[----:B------:R-:W-:Y:S01]  /*0460*/  @!P4 FMUL R30, R30, 16777216 ;  /* 0x4b8000001e1ec820 */ /* 0x000fe20000400000 */
[----:B------:R-:W-:-:S03]  /*0470*/  FSEL R19, R21, R19, !P1 ;  /* 0x0000001315137208 */ /* 0x000fc60004800000 */
[----:B------:R-:W-:Y:S01]  /*0480*/  @!P3 FMUL R29, R29, 16777216 ;  /* 0x4b8000001d1db820 */ /* 0x000fe20000400000 */
[----:B------:R-:W-:Y:S08]  /*0490*/  MUFU.RCP R31, R31 ;  /* 0x0000001f001f7308 */ /* 0x000ff00000001000 */
[----:B------:R-:W0:Y:S08]  /*04a0*/  MUFU.RCP R30, R30 ;  /* 0x0000001e001e7308 */ /* 0x000e300000001000 */
[----:B------:R-:W1:Y:S01]  /*04b0*/  MUFU.RCP R29, R29 ;  /* 0x0000001d001d7308 */ /* 0x000e620000001000 */
[----:B--2---:R-:W-:-:S02]  /*04c0*/  SEL R11, R11, RZ, !P1 ;  /* 0x000000ff0b0b7207 */ /* 0x004fc40004800000 */
[----:B------:R-:W-:Y:S02]  /*04d0*/  SEL R25, R10, RZ, !P1 ;  /* 0x000000ff0a197207 */ /* 0x000fe40004800000 */
[----:B------:R-:W-:Y:S01]  /*04e0*/  SEL R8, R8, RZ, !P1 ;  /* 0x000000ff08087207 */ /* 0x000fe20004800000 */
[----:B------:R-:W-:Y:S01]  /*04f0*/  FADD R27, R11, -R13 ;  /* 0x8000000d0b1b7221 */ /* 0x000fe20000000000 */
[----:B------:R-:W-:Y:S01]  /*0500*/  SEL R9, R9, RZ, !P1 ;  /* 0x000000ff09097207 */ /* 0x000fe20004800000 */
[----:B------:R-:W-:Y:S02]  /*0510*/  FADD R26, R25, -R5 ;  /* 0x80000005191a7221 */ /* 0x000fe40000000000 */
[----:B------:R-:W-:Y:S02]  /*0520*/  FMUL R10, R27, 0.25 ;  /* 0x3e8000001b0a7820 */ /* 0x000fe40000400000 */
[----:B------:R-:W-:Y:S01]  /*0530*/  FMUL R35, R26, 0.25 ;  /* 0x3e8000001a237820 */ /* 0x000fe20000400000 */
[----:B------:R-:W-:-:S02]  /*0540*/  FADD R32, R9, -R18 ;  /* 0x8000001209207221 */ /* 0x000fc40000000000 */
[----:B------:R-:W-:Y:S02]  /*0550*/  FSEL R10, R10, R27, P0 ;  /* 0x0000001b0a0a7208 */ /* 0x000fe40000000000 */
[----:B------:R-:W-:Y:S02]  /*0560*/  FSETP.GEU.AND P0, PT, |R20|, 1.175494350822287508e-38, PT ;  /* 0x008000001400780b */ /* 0x000fe40003f0e200 */
[----:B------:R-:W-:Y:S01]  /*0570*/  FSEL R28, R35, R26, P6 ;  /* 0x0000001a231c7208 */ /* 0x000fe20003000000 */
[----:B------:R-:W-:Y:S01]  /*0580*/  FMUL R35, R32, 0.25 ;  /* 0x3e80000020237820 */ /* 0x000fe20000400000 */
[----:B------:R-:W-:Y:S01]  /*0590*/  FSETP.GT.AND P6, PT, |R20|, 8.50705917302346158658e+37, PT ;  /* 0x7e8000001400780b */ /* 0x000fe20003fc4200 */
[----:B------:R-:W-:Y:S02]  /*05a0*/  @!P4 FMUL R10, R10, 16777216 ;  /* 0x4b8000000a0ac820 */ /* 0x000fe40000400000 */
[----:B------:R-:W-:Y:S01]  /*05b0*/  @!P3 FMUL R28, R28, 16777216 ;  /* 0x4b8000001c1cb820 */ /* 0x000fe20000400000 */
[----:B------:R-:W-:Y:S01]  /*05c0*/  FSEL R34, R33, R20, P6 ;  /* 0x0000001421227208 */ /* 0x000fe20003000000 */
[----:B------:R-:W-:Y:S01]  /*05d0*/  FADD R33, R8, -R17 ;  /* 0x8000001108217221 */ /* 0x000fe20000000000 */
[----:B------:R-:W-:Y:S01]  /*05e0*/  FSEL R35, R35, R32, P5 ;  /* 0x0000002023237208 */ /* 0x000fe20002800000 */
[----:B0-----:R-:W-:Y:S01]  /*05f0*/  FFMA R30, R30, R10, R13 ;  /* 0x0000000a1e1e7223 */ /* 0x001fe2000000000d */
[----:B-1----:R-:W-:Y:S01]  /*0600*/  FFMA R28, R29, R28, R5 ;  /* 0x0000001c1d1c7223 */ /* 0x002fe20000000005 */
[----:B------:R-:W-:Y:S01]  /*0610*/  @!P0 FMUL R34, R34, 16777216 ;  /* 0x4b80000022228820 */ /* 0x000fe20000400000 */
[----:B------:R-:W-:Y:S01]  /*0620*/  FMUL R36, R33, 0.25 ;  /* 0x3e80000021247820 */ /* 0x000fe20000400000 */
[----:B------:R-:W-:Y:S01]  /*0630*/  @!P2 FMUL R35, R35, 16777216 ;  /* 0x4b8000002323a820 */ /* 0x000fe20000400000 */
[----:B------:R-:W-:Y:S01]  /*0640*/  FSEL R20, R20, R22, !P1 ;  /* 0x0000001614147208 */ /* 0x000fe20004800000 */
[----:B------:R-:W-:Y:S01]  /*0650*/  FADD R11, R11, -R30 ;  /* 0x8000001e0b0b7221 */ /* 0x000fe20000000000 */
[----:B------:R-:W-:Y:S01]  /*0660*/  FADD R25, R25, -R28 ;  /* 0x8000001c19197221 */ /* 0x000fe20000000000 */
[----:B------:R-:W0:Y:S01]  /*0670*/  MUFU.RCP R34, R34 ;  /* 0x0000002200227308 */ /* 0x000e220000001000 */
[----:B------:R-:W-:Y:S01]  /*0680*/  FSEL R36, R36, R33, P6 ;  /* 0x0000002124247208 */ /* 0x000fe20003000000 */
[----:B------:R-:W-:Y:S01]  /*0690*/  FFMA R31, R31, R35, R18 ;  /* 0x000000231f1f7223 */ /* 0x000fe20000000012 */
[----:B------:R-:W-:Y:S01]  /*06a0*/  FSEL R13, R30, R13, !P1 ;  /* 0x0000000d1e0d7208 */ /* 0x000fe20004800000 */
[----:B------:R-:W-:Y:S01]  /*06b0*/  @!P1 FFMA R16, R27, R11, R16 ;  /* 0x0000000b1b109223 */ /* 0x000fe20000000010 */
[----:B------:R-:W-:Y:S01]  /*06c0*/  FSEL R5, R28, R5, !P1 ;  /* 0x000000051c057208 */ /* 0x000fe20004800000 */
[----:B------:R-:W-:Y:S01]  /*06d0*/  @!P0 FMUL R36, R36, 16777216 ;  /* 0x4b80000024248820 */ /* 0x000fe20000400000 */
[----:B------:R-:W-:Y:S01]  /*06e0*/  IADD3 R3, P0, R3, 0x8, RZ ;  /* 0x0000000803037810 */ /* 0x000fe20007f1e0ff */
[----:B------:R-:W-:Y:S01]  /*06f0*/  FADD R9, R9, -R31 ;  /* 0x8000001f09097221 */ /* 0x000fe20000000000 */
[----:B------:R-:W-:Y:S01]  /*0700*/  FSEL R18, R31, R18, !P1 ;  /* 0x000000121f127208 */ /* 0x000fe20004800000 */
[----:B------:R-:W-:Y:S01]  /*0710*/  @!P1 FFMA R4, R26, R25, R4 ;  /* 0x000000191a049223 */ /* 0x000fe20000000004 */
[----:B------:R-:W-:-:S02]  /*0720*/  IADD3.X R2, RZ, R2, RZ, P0, !PT ;  /* 0x00000002ff027210 */ /* 0x000fc400007fe4ff */
[----:B------:R-:W-:Y:S01]  /*0730*/  ISETP.GE.U32.AND P0, PT, R3, 0x58, PT ;  /* 0x000000580300780c */ /* 0x000fe20003f06070 */
[----:B0-----:R-:W-:Y:S01]  /*0740*/  FFMA R34, R34, R36, R17 ;  /* 0x0000002422227223 */ /* 0x001fe20000000011 */
[----:B------:R-:W-:Y:S02]  /*0750*/  MOV R22, R20 ;  /* 0x0000001400167202 */ /* 0x000fe40000000f00 */
[----:B------:R-:W-:Y:S01]  /*0760*/  ISETP.GE.U32.AND.EX P0, PT, R2, RZ, PT, P0 ;  /* 0x000000ff0200720c */ /* 0x000fe20003f06100 */
[----:B------:R-:W-:Y:S01]  /*0770*/  FADD R10, R8, -R34 ;  /* 0x80000022080a7221 */ /* 0x000fe20000000000 */
[----:B------:R-:W-:Y:S02]  /*0780*/  MOV R8, R12 ;  /* 0x0000000c00087202 */ /* 0x000fe40000000f00 */
[----:B------:R-:W-:Y:S01]  /*0790*/  FSEL R17, R34, R17, !P1 ;  /* 0x0000001122117208 */ /* 0x000fe20004800000 */
[----:B------:R-:W-:Y:S02]  /*07a0*/  @!P1 FFMA R7, R33, R10, R7 ;  /* 0x0000000a21079223 */ /* 0x000fe40000000007 */
[----:B------:R-:W-:-:S05]  /*07b0*/  @!P1 FFMA R8, R32, R9, R8 ;  /* 0x0000000920089223 */ /* 0x000fca0000000008 */
[----:B------:R-:W-:Y:S01]  /*07c0*/  MOV R12, R8 ;  /* 0x00000008000c7202 */ /* 0x000fe20000000f00 */
[----:B------:R-:W-:Y:S06]  /*07d0*/  @!P0 BRA `(.L_x_0) ;  /* 0xfffffff800b88947 */ /* 0x000fec000383ffff */
[----:B------:R-:W0:Y:S01]  /*07e0*/  SHFL.BFLY PT, R2, R20, 0x10, 0x1f ;  /* 0x0e001f0014027f89 */ /* 0x000e2200000e0000 */
[----:B------:R-:W1:Y:S01]  /*07f0*/  S2UR UR5, SR_CgaCtaId ;  /* 0x00000000000579c3 */ /* 0x000e620000008800 */
[----:B------:R-:W-:Y:S01]  /*0800*/  UMOV UR4, 0x400 ;  /* 0x0000040000047882 */ /* 0x000fe20000000000 */
[----:B------:R-:W-:Y:S01]  /*0810*/  SHF.L.U32 R36, R37, 0x6, RZ ;  /* 0x0000000625247819 */ /* 0x000fe200000006ff */
[----:B------:R-:W2:Y:S01]  /*0820*/  SHFL.BFLY PT, R10, R7, 0x10, 0x1f ;  /* 0x0e001f00070a7f89 */ /* 0x000ea200000e0000 */
[----:B------:R-:W-:Y:S01]  /*0830*/  ULDC.64 UR8, c[0x0][0x220] ;  /* 0x0000880000087ab9 */ /* 0x000fe20000000a00 */
[----:B------:R-:W-:Y:S02]  /*0840*/  ULDC.64 UR10, c[0x0][0x218] ;  /* 0x00008600000a7ab9 */ /* 0x000fe40000000a00 */
[----:B------:R-:W3:Y:S04]  /*0850*/  SHFL.BFLY PT, R11, R8, 0x10, 0x1f ;  /* 0x0e001f00080b7f89 */ /* 0x000ee800000e0000 */
[----:B------:R-:W4:Y:S04]  /*0860*/  SHFL.BFLY PT, R26, R17, 0x10, 0x1f ;  /* 0x0e001f00111a7f89 */ /* 0x000f2800000e0000 */
[----:B------:R-:W5:Y:S04]  /*0870*/  SHFL.BFLY PT, R27, R4, 0x10, 0x1f ;  /* 0x0e001f00041b7f89 */ /* 0x000f6800000e0000 */
[----:B------:R-:W5:Y:S01]  /*0880*/  SHFL.BFLY PT, R21, R18, 0x10, 0x1f ;  /* 0x0e001f0012157f89 */ /* 0x000f6200000e0000 */
[----:B0-----:R-:W-:-:S03]  /*0890*/  FADD R15, R20, R2 ;  /* 0x00000002140f7221 */ /* 0x001fc60000000000 */
[----:B------:R-:W0:Y:S01]  /*08a0*/  SHFL.BFLY PT, R23, R5, 0x10, 0x1f ;  /* 0x0e001f0005177f89 */ /* 0x000e2200000e0000 */
[----:B-1----:R-:W-:Y:S01]  /*08b0*/  UPRMT UR4, UR5, 0x654, UR4 ;  /* 0x0000065405047896 */ /* 0x002fe20008000004 */
[C---:B------:R-:W-:Y:S01]  /*08c0*/  FMUL R12, R15.reuse, 0.25 ;  /* 0x3e8000000f0c7820 */ /* 0x040fe20000400000 */
[C---:B------:R-:W-:Y:S01]  /*08d0*/  FSETP.GT.AND P0, PT, |R15|.reuse, 8.50705917302346158658e+37, PT ;  /* 0x7e8000000f00780b */ /* 0x040fe20003f04200 */
[----:B------:R-:W1:Y:S01]  /*08e0*/  SHFL.BFLY PT, R25, R16, 0x10, 0x1f ;  /* 0x0e001f0010197f89 */ /* 0x000e6200000e0000 */
[----:B------:R-:W-:Y:S01]  /*08f0*/  FSETP.GEU.AND P2, PT, |R15|, 1.175494350822287508e-38, PT ;  /* 0x008000000f00780b */ /* 0x000fe20003f4e200 */
[----:B--2---:R-:W-:Y:S01]  /*0900*/  FADD R9, R7, R10 ;  /* 0x0000000a07097221 */ /* 0x004fe20000000000 */
[----:B------:R-:W-:Y:S01]  /*0910*/  FSEL R24, R12, R15, P0 ;  /* 0x0000000f0c187208 */ /* 0x000fe20000000000 */
[----:B------:R-:W2:Y:S01]  /*0920*/  SHFL.BFLY PT, R22, R13, 0x10, 0x1f ;  /* 0x0e001f000d167f89 */ /* 0x000ea200000e0000 */
[----:B---3--:R-:W-:Y:S01]  /*0930*/  FADD R8, R8, R11 ;  /* 0x0000000b08087221 */ /* 0x008fe20000000000 */
[----:B----4-:R-:W-:-:S02]  /*0940*/  FADD R11, -R17, R26 ;  /* 0x0000001a110b7221 */ /* 0x010fc40000000100 */
[----:B------:R-:W3:Y:S01]  /*0950*/  SHFL.BFLY PT, R12, R6, 0x10, 0x1f ;  /* 0x0e001f00060c7f89 */ /* 0x000ee200000e0000 */
[----:B-----5:R-:W-:Y:S01]  /*0960*/  FADD R7, R4, R27 ;  /* 0x0000001b04077221 */ /* 0x020fe20000000000 */
[----:B------:R-:W-:Y:S02]  /*0970*/  FMUL R27, R11, R11 ;  /* 0x0000000b0b1b7220 */ /* 0x000fe40000400000 */
[----:B------:R-:W4:Y:S01]  /*0980*/  SHFL.BFLY PT, R10, R19, 0x10, 0x1f ;  /* 0x0e001f00130a7f89 */ /* 0x000f2200000e0000 */
[----:B------:R-:W-:Y:S01]  /*0990*/  @P0 FMUL R2, R2, 0.25 ;  /* 0x3e80000002020820 */ /* 0x000fe20000400000 */
[----:B------:R-:W-:Y:S01]  /*09a0*/  @!P2 FMUL R24, R24, 16777216 ;  /* 0x4b8000001818a820 */ /* 0x000fe20000400000 */
[----:B------:R-:W-:Y:S01]  /*09b0*/  FADD R21, -R18, R21 ;  /* 0x0000001512157221 */ /* 0x000fe20000000100 */
[----:B------:R-:W5:Y:S01]  /*09c0*/  SHFL.BFLY PT, R3, R14, 0x10, 0x1f ;  /* 0x0e001f000e037f89 */ /* 0x000f6200000e0000 */
[----:B------:R-:W-:Y:S01]  /*09d0*/  @!P2 FMUL R2, R2, 16777216 ;  /* 0x4b8000000202a820 */ /* 0x000fe20000400000 */
[----:B0-----:R-:W-:-:S02]  /*09e0*/  FADD R23, -R5, R23 ;  /* 0x0000001705177221 */ /* 0x001fc40000000100 */
[----:B------:R-:W0:Y:S01]  /*09f0*/  MUFU.RCP R24, R24 ;  /* 0x0000001800187308 */ /* 0x000e220000001000 */
[----:B------:R-:W5:Y:S01]  /*0a00*/  S2R R32, SR_TID.X ;  /* 0x0000000000207919 */ /* 0x000f620000002100 */
[----:B------:R-:W-:Y:S01]  /*0a10*/  FMUL R29, R23, R23 ;  /* 0x00000017171d7220 */ /* 0x000fe20000400000 */
[----:B-1----:R-:W-:Y:S01]  /*0a20*/  FADD R16, R16, R25 ;  /* 0x0000001910107221 */ /* 0x002fe20000000000 */
[----:B------:R-:W-:Y:S01]  /*0a30*/  FMUL R25, R20, R27 ;  /* 0x0000001b14197220 */ /* 0x000fe20000400000 */
[----:B------:R-:W-:Y:S01]  /*0a40*/  FMUL R27, R21, R21 ;  /* 0x00000015151b7220 */ /* 0x000fe20000400000 */
[----:B--2---:R-:W-:Y:S01]  /*0a50*/  FADD R22, -R13, R22 ;  /* 0x000000160d167221 */ /* 0x004fe20000000100 */
[----:B---3--:R-:W-:-:S03]  /*0a60*/  FADD R26, R6, R12 ;  /* 0x0000000c061a7221 */ /* 0x008fc60000000000 */
[----:B------:R-:W-:Y:S01]  /*0a70*/  FMUL R28, R22, R22 ;  /* 0x00000016161c7220 */ /* 0x000fe20000400000 */
[----:B0-----:R-:W-:Y:S01]  /*0a80*/  FMUL R20, R24, R2 ;  /* 0x0000000218147220 */ /* 0x001fe20000400000 */
[----:B------:R-:W-:Y:S01]  /*0a90*/  FMUL R24, R6, R27 ;  /* 0x0000001b06187220 */ /* 0x000fe20000400000 */
[----:B------:R-:W-:Y:S01]  /*0aa0*/  FSETP.GT.AND P4, PT, |R26|, 8.50705917302346158658e+37, PT ;  /* 0x7e8000001a00780b */ /* 0x000fe20003f84200 */
[----:B------:R-:W-:Y:S01]  /*0ab0*/  FMUL R27, R14, R29 ;  /* 0x0000001d0e1b7220 */ /* 0x000fe20000400000 */
[C---:B------:R-:W-:Y:S01]  /*0ac0*/  FMUL R28, R19.reuse, R28 ;  /* 0x0000001c131c7220 */ /* 0x040fe20000400000 */
[----:B------:R-:W-:Y:S01]  /*0ad0*/  FMUL R29, R26, 0.25 ;  /* 0x3e8000001a1d7820 */ /* 0x000fe20000400000 */
[----:B----4-:R-:W-:Y:S01]  /*0ae0*/  FADD R19, R19, R10 ;  /* 0x0000000a13137221 */ /* 0x010fe20000000000 */
[----:B-----5:R-:W-:Y:S01]  /*0af0*/  FADD R14, R14, R3 ;  /* 0x000000030e0e7221 */ /* 0x020fe20000000000 */
[----:B------:R-:W-:Y:S02]  /*0b00*/  FSETP.GEU.AND P3, PT, |R26|, 1.175494350822287508e-38, PT ;  /* 0x008000001a00780b */ /* 0x000fe40003f6e200 */
[----:B------:R-:W-:Y:S01]  /*0b10*/  FSEL R29, R29, R26, P4 ;  /* 0x0000001a1d1d7208 */ /* 0x000fe20002000000 */
[C---:B------:R-:W-:Y:S01]  /*0b20*/  FMUL R33, R19.reuse, 0.25 ;  /* 0x3e80000013217820 */ /* 0x040fe20000400000 */
[C---:B------:R-:W-:Y:S01]  /*0b30*/  FSETP.GEU.AND P5, PT, |R14|.reuse, 1.175494350822287508e-38, PT ;  /* 0x008000000e00780b */ /* 0x040fe20003fae200 */
[----:B------:R-:W-:Y:S01]  /*0b40*/  FMUL R31, R14, 0.25 ;  /* 0x3e8000000e1f7820 */ /* 0x000fe20000400000 */
[C---:B------:R-:W-:Y:S01]  /*0b50*/  FSETP.GT.AND P2, PT, |R19|.reuse, 8.50705917302346158658e+37, PT ;  /* 0x7e8000001300780b */ /* 0x040fe20003f44200 */
[----:B------:R-:W-:Y:S01]  /*0b60*/  @P4 FMUL R12, R12, 0.25 ;  /* 0x3e8000000c0c4820 */ /* 0x000fe20000400000 */
[----:B------:R-:W-:-:S02]  /*0b70*/  FSETP.GEU.AND P4, PT, |R19|, 1.175494350822287508e-38, PT ;  /* 0x008000001300780b */ /* 0x000fc40003f8e200 */
[----:B------:R-:W-:Y:S02]  /*0b80*/  FSETP.GT.AND P6, PT, |R14|, 8.50705917302346158658e+37, PT ;  /* 0x7e8000000e00780b */ /* 0x000fe40003fc4200 */
[----:B------:R-:W-:Y:S01]  /*0b90*/  FSEL R33, R33, R19, P2 ;  /* 0x0000001321217208 */ /* 0x000fe20001000000 */
[----:B------:R-:W-:Y:S01]  /*0ba0*/  @!P3 FMUL R29, R29, 16777216 ;  /* 0x4b8000001d1db820 */ /* 0x000fe20000400000 */
[----:B------:R-:W-:Y:S01]  /*0bb0*/  FSEL R31, R31, R14, P6 ;  /* 0x0000000e1f1f7208 */ /* 0x000fe20003000000 */
[----:B------:R-:W-:Y:S01]  /*0bc0*/  @!P3 FMUL R12, R12, 16777216 ;  /* 0x4b8000000c0cb820 */ /* 0x000fe20000400000 */
[----:B------:R-:W-:Y:S02]  /*0bd0*/  SHF.L.U32 R4, R32, 0x2, RZ ;  /* 0x0000000220047819 */ /* 0x000fe400000006ff */
[----:B------:R-:W-:Y:S01]  /*0be0*/  FSETP.NEU.AND P3, PT, R15, RZ, PT ;  /* 0x000000ff0f00720b */ /* 0x000fe20003f6d000 */
[----:B------:R-:W-:Y:S01]  /*0bf0*/  @!P5 FMUL R31, R31, 16777216 ;  /* 0x4b8000001f1fd820 */ /* 0x000fe20000400000 */
[----:B------:R-:W0:Y:S01]  /*0c00*/  MUFU.RCP R29, R29 ;  /* 0x0000001d001d7308 */ /* 0x000e220000001000 */
[----:B------:R-:W-:Y:S01]  /*0c10*/  @!P4 FMUL R33, R33, 16777216 ;  /* 0x4b8000002121c820 */ /* 0x000fe20000400000 */
[----:B------:R-:W-:Y:S01]  /*0c20*/  @P2 FMUL R10, R10, 0.25 ;  /* 0x3e8000000a0a2820 */ /* 0x000fe20000400000 */
[----:B------:R-:W-:Y:S01]  /*0c30*/  @P6 FMUL R3, R3, 0.25 ;  /* 0x3e80000003036820 */ /* 0x000fe20000400000 */
[----:B------:R-:W-:-:S02]  /*0c40*/  FSETP.NEU.AND P6, PT, R26, RZ, PT ;  /* 0x000000ff1a00720b */ /* 0x000fc40003fcd000 */
[----:B------:R-:W-:Y:S01]  /*0c50*/  @!P4 FMUL R10, R10, 16777216 ;  /* 0x4b8000000a0ac820 */ /* 0x000fe20000400000 */
[----:B------:R-:W-:Y:S01]  /*0c60*/  @!P5 FMUL R3, R3, 16777216 ;  /* 0x4b8000000303d820 */ /* 0x000fe20000400000 */
[----:B------:R-:W1:Y:S01]  /*0c70*/  MUFU.RCP R33, R33 ;  /* 0x0000002100217308 */ /* 0x000e620000001000 */
[----:B------:R-:W-:Y:S02]  /*0c80*/  FSETP.NEU.AND P2, PT, R19, RZ, PT ;  /* 0x000000ff1300720b */ /* 0x000fe40003f4d000 */
[----:B------:R-:W-:Y:S02]  /*0c90*/  FSETP.NEU.AND P5, PT, R14, RZ, PT ;  /* 0x000000ff0e00720b */ /* 0x000fe40003fad000 */
[----:B------:R-:W-:Y:S01]  /*0ca0*/  LOP3.LUT P0, RZ, R32, 0x10, RZ, 0xc0, !PT ;  /* 0x0000001020ff7812 */ /* 0x000fe2000780c0ff */
[----:B0-----:R-:W-:Y:S02]  /*0cb0*/  FMUL R29, R29, R12 ;  /* 0x0000000c1d1d7220 */ /* 0x001fe40000400000 */
[----:B------:R-:W0:Y:S01]  /*0cc0*/  MUFU.RCP R31, R31 ;  /* 0x0000001f001f7308 */ /* 0x000e220000001000 */
[----:B------:R-:W-:-:S02]  /*0cd0*/  LOP3.LUT R6, R4, 0x3c, RZ, 0xc0, !PT ;  /* 0x0000003c04067812 */ /* 0x000fc400078ec0ff */
[----:B------:R-:W-:Y:S02]  /*0ce0*/  FSEL R20, R20, RZ, P3 ;  /* 0x000000ff14147208 */ /* 0x000fe40001800000 */
[----:B------:R-:W-:Y:S01]  /*0cf0*/  FSEL R29, R29, RZ, P6 ;  /* 0x000000ff1d1d7208 */ /* 0x000fe20003000000 */
[----:B-1----:R-:W-:Y:S01]  /*0d00*/  FMUL R33, R33, R10 ;  /* 0x0000000a21217220 */ /* 0x002fe20000400000 */
[----:B------:R-:W-:Y:S01]  /*0d10*/  SHF.R.U32.HI R30, RZ, 0x3, R32 ;  /* 0x00000003ff1e7819 */ /* 0x000fe20000011620 */
[----:B------:R-:W-:Y:S01]  /*0d20*/  FFMA R11, R11, R20, R17 ;  /* 0x000000140b0b7223 */ /* 0x000fe20000000011 */
[----:B------:R-:W-:Y:S01]  /*0d30*/  SHF.L.U32 R2, R6, 0x4, RZ ;  /* 0x0000000406027819 */ /* 0x000fe200000006ff */
[----:B------:R-:W-:Y:S01]  /*0d40*/  FFMA R21, R21, R29, R18 ;  /* 0x0000001d15157223 */ /* 0x000fe20000000012 */
[----:B------:R-:W-:Y:S01]  /*0d50*/  FSEL R33, R33, RZ, P2 ;  /* 0x000000ff21217208 */ /* 0x000fe20001000000 */
[----:B------:R-:W-:Y:S01]  /*0d60*/  FFMA R9, R20, R25, R9 ;  /* 0x0000001914097223 */ /* 0x000fe20000000009 */
[----:B------:R-:W-:Y:S01]  /*0d70*/  LOP3.LUT R30, R2, 0xc, R30, 0xf8, !PT ;  /* 0x0000000c021e7812 */ /* 0x000fe200078ef81e */
[----:B0-----:R-:W-:Y:S01]  /*0d80*/  FMUL R31, R31, R3 ;  /* 0x000000031f1f7220 */ /* 0x001fe20000400000 */
[----:B------:R-:W-:Y:S01]  /*0d90*/  FFMA R29, R29, R24, R8 ;  /* 0x000000181d1d7223 */ /* 0x000fe20000000008 */
[----:B------:R-:W-:Y:S01]  /*0da0*/  FFMA R3, R22, R33, R13 ;  /* 0x0000002116037223 */ /* 0x000fe2000000000d */
[----:B------:R-:W-:Y:S01]  /*0db0*/  FFMA R33, R33, R28, R16 ;  /* 0x0000001c21217223 */ /* 0x000fe20000000010 */
[----:B------:R-:W-:Y:S01]  /*0dc0*/  @!P0 STS [R30+UR4+0x800], R15 ;  /* 0x0008000f1e008988 */ /* 0x000fe20008000804 */
[----:B------:R-:W-:Y:S01]  /*0dd0*/  FSEL R10, R31, RZ, P5 ;  /* 0x000000ff1f0a7208 */ /* 0x000fe20002800000 */
[----:B------:R-:W0:Y:S01]  /*0de0*/  LDC.64 R24, c[0x0][0x210] ;  /* 0x00008400ff187b82 */ /* 0x000e220000000a00 */
[----:B------:R-:W-:Y:S01]  /*0df0*/  ISETP.GE.AND P2, PT, R32, 0x100, PT ;  /* 0x000001002000780c */ /* 0x000fe20003f46270 */
[----:B------:R-:W-:Y:S02]  /*0e00*/  @!P0 STS [R30+UR4+0x810], R26 ;  /* 0x0008101a1e008988 */ /* 0x000fe40008000804 */
[----:B------:R-:W-:Y:S01]  /*0e10*/  FFMA R23, R23, R10, R5 ;  /* 0x0000000a17177223 */ /* 0x000fe20000000005 */
[----:B------:R-:W-:Y:S01]  /*0e20*/  FFMA R7, R10, R27, R7 ;  /* 0x0000001b0a077223 */ /* 0x000fe20000000007 */
[----:B------:R-:W-:Y:S04]  /*0e30*/  @!P0 STS [R30+UR4+0x820], R14 ;  /* 0x0008200e1e008988 */ /* 0x000fe80008000804 */
[----:B------:R-:W-:Y:S04]  /*0e40*/  @!P0 STS [R30+UR4+0x830], R19 ;  /* 0x000830131e008988 */ /* 0x000fe80008000804 */
[----:B------:R-:W-:Y:S04]  /*0e50*/  @!P0 STS [R30+UR4], R11 ;  /* 0x0000000b1e008988 */ /* 0x000fe80008000804 */
[----:B------:R-:W-:Y:S04]  /*0e60*/  @!P0 STS [R30+UR4+0x400], R9 ;  /* 0x000400091e008988 */ /* 0x000fe80008000804 */
[----:B------:R-:W-:Y:S04]  /*0e70*/  @!P0 STS [R30+UR4+0x10], R21 ;  /* 0x000010151e008988 */ /* 0x000fe80008000804 */
[----:B------:R-:W-:Y:S04]  /*0e80*/  @!P0 STS [R30+UR4+0x410], R29 ;  /* 0x0004101d1e008988 */ /* 0x000fe80008000804 */
[----:B------:R-:W-:Y:S04]  /*0e90*/  @!P0 STS [R30+UR4+0x20], R23 ;  /* 0x000020171e008988 */ /* 0x000fe80008000804 */
[----:B------:R-:W-:Y:S04]  /*0ea0*/  @!P0 STS [R30+UR4+0x420], R7 ;  /* 0x000420071e008988 */ /* 0x000fe80008000804 */
[----:B------:R-:W-:Y:S04]  /*0eb0*/  @!P0 STS [R30+UR4+0x30], R3 ;  /* 0x000030031e008988 */ /* 0x000fe80008000804 */
[----:B------:R-:W-:Y:S01]  /*0ec0*/  @!P0 STS [R30+UR4+0x430], R33 ;  /* 0x000430211e008988 */ /* 0x000fe20008000804 */
[----:B------:R-:W-:Y:S06]  /*0ed0*/  BAR.SYNC.DEFER_BLOCKING 0x0 ;  /* 0x0000000000007b1d */ /* 0x000fec0000010000 */
[----:B------:R-:W1:Y:S04]  /*0ee0*/  @!P2 LDS R34, [R4+UR4+0x800] ;  /* 0x000800040422a984 */ /* 0x000e680008000800 */
[----:B------:R-:W2:Y:S04]  /*0ef0*/  @!P2 LDS R35, [R4+UR4+0xa00] ;  /* 0x000a00040423a984 */ /* 0x000ea80008000800 */
[----:B------:R-:W3:Y:S04]  /*0f00*/  @!P2 LDS R5, [R4+UR4] ;  /* 0x000000040405a984 */ /* 0x000ee80008000800 */
[----:B------:R-:W4:Y:S04]  /*0f10*/  @!P2 LDS R18, [R4+UR4+0x400] ;  /* 0x000400040412a984 */ /* 0x000f280008000800 */
[----:B------:R-:W5:Y:S04]  /*0f20*/  @!P2 LDS R13, [R4+UR4+0x200] ;  /* 0x00020004040da984 */ /* 0x000f680008000800 */
[----:B------:R-:W0:Y:S04]  /*0f30*/  @!P2 LDS R17, [R4+UR4+0x600] ;  /* 0x000600040411a984 */ /* 0x000e280008000800 */
[----:B-1----:R-:W1:Y:S04]  /*0f40*/  SHFL.BFLY PT, R11, R34, 0x2, 0x1f ;  /* 0x0c401f00220b7f89 */ /* 0x002e6800000e0000 */
[----:B--2---:R-:W2:Y:S04]  /*0f50*/  SHFL.BFLY PT, R14, R35, 0x2, 0x1f ;  /* 0x0c401f00230e7f89 */ /* 0x004ea800000e0000 */
[----:B---3--:R-:W3:Y:S04]  /*0f60*/  SHFL.BFLY PT, R16, R5, 0x2, 0x1f ;  /* 0x0c401f0005107f89 */ /* 0x008ee800000e0000 */
[----:B----4-:R-:W-:Y:S04]  /*0f70*/  SHFL.BFLY PT, R9, R18, 0x2, 0x1f ;  /* 0x0c401f0012097f89 */ /* 0x010fe800000e0000 */
[----:B-----5:R-:W4:Y:S04]  /*0f80*/  SHFL.BFLY PT, R22, R13, 0x2, 0x1f ;  /* 0x0c401f000d167f89 */ /* 0x020f2800000e0000 */
[----:B0-----:R-:W0:Y:S01]  /*0f90*/  SHFL.BFLY PT, R12, R17, 0x2, 0x1f ;  /* 0x0c401f00110c7f89 */ /* 0x001e2200000e0000 */
[----:B-1----:R-:W-:-:S04]  /*0fa0*/  FADD R3, R34, R11 ;  /* 0x0000000b22037221 */ /* 0x002fc80000000000 */
[C---:B------:R-:W-:Y:S01]  /*0fb0*/  FMUL R8, R3.reuse, 0.25 ;  /* 0x3e80000003087820 */ /* 0x040fe20000400000 */
[----:B------:R-:W-:Y:S01]  /*0fc0*/  FSETP.GEU.AND P3, PT, |R3|, 1.175494350822287508e-38, PT ;  /* 0x008000000300780b */ /* 0x000fe20003f6e200 */
[----:B--2---:R-:W-:Y:S01]  /*0fd0*/  FADD R7, R35, R14 ;  /* 0x0000000e23077221 */ /* 0x004fe20000000000 */
[----:B------:R-:W-:Y:S01]  /*0fe0*/  FSETP.GT.AND P0, PT, |R3|, 8.50705917302346158658e+37, PT ;  /* 0x7e8000000300780b */ /* 0x000fe20003f04200 */
[----:B------:R-:W1:Y:S01]  /*0ff0*/  SHFL.BFLY PT, R10, R3, 0x1, 0x1f ;  /* 0x0c201f00030a7f89 */ /* 0x000e6200000e0000 */
[----:B---3--:R-:W-:Y:S02]  /*1000*/  FADD R16, -R5, R16 ;  /* 0x0000001005107221 */ /* 0x008fe40000000100 */
[----:B------:R-:W-:Y:S01]  /*1010*/  FSEL R15, R8, R3, P0 ;  /* 0x00000003080f7208 */ /* 0x000fe20000000000 */
[C---:B------:R-:W-:Y:S01]  /*1020*/  FMUL R8, R7.reuse, 0.25 ;  /* 0x3e80000007087820 */ /* 0x040fe20000400000 */
[C---:B------:R-:W-:Y:S02]  /*1030*/  FSETP.GEU.AND P4, PT, |R7|.reuse, 1.175494350822287508e-38, PT ;  /* 0x008000000700780b */ /* 0x040fe40003f8e200 */
[----:B------:R-:W-:Y:S01]  /*1040*/  FSETP.GT.AND P2, PT, |R7|, 8.50705917302346158658e+37, PT ;  /* 0x7e8000000700780b */ /* 0x000fe20003f44200 */
[----:B----4-:R-:W-:-:S02]  /*1050*/  FADD R22, -R13, R22 ;  /* 0x000000160d167221 */ /* 0x010fc40000000100 */
[----:B------:R-:W-:Y:S01]  /*1060*/  @!P3 FMUL R15, R15, 16777216 ;  /* 0x4b8000000f0fb820 */ /* 0x000fe20000400000 */
[----:B------:R-:W-:Y:S01]  /*1070*/  FSEL R19, R8, R7, P2 ;  /* 0x0000000708137208 */ /* 0x000fe20001000000 */
[----:B------:R-:W-:Y:S01]  /*1080*/  @P0 FMUL R11, R11, 0.25 ;  /* 0x3e8000000b0b0820 */ /* 0x000fe20000400000 */
[----:B------:R-:W2:Y:S01]  /*1090*/  SHFL.BFLY PT, R8, R7, 0x1, 0x1f ;  /* 0x0c201f0007087f89 */ /* 0x000ea200000e0000 */
[----:B------:R3:W4:Y:S01]  /*10a0*/  MUFU.RCP R20, R15 ;  /* 0x0000000f00147308 */ /* 0x0007220000001000 */
[----:B------:R-:W-:Y:S01]  /*10b0*/  FSETP.NEU.AND P0, PT, R3, RZ, PT ;  /* 0x000000ff0300720b */ /* 0x000fe20003f0d000 */
[----:B------:R-:W-:Y:S02]  /*10c0*/  @!P3 FMUL R11, R11, 16777216 ;  /* 0x4b8000000b0bb820 */ /* 0x000fe40000400000 */
[----:B------:R-:W-:Y:S02]  /*10d0*/  @!P4 FMUL R19, R19, 16777216 ;  /* 0x4b8000001313c820 */ /* 0x000fe40000400000 */
[----:B------:R-:W-:Y:S01]  /*10e0*/  @P2 FMUL R14, R14, 0.25 ;  /* 0x3e8000000e0e2820 */ /* 0x000fe20000400000 */
[----:B---3--:R-:W-:-:S03]  /*10f0*/  FMUL R15, R16, R16 ;  /* 0x00000010100f7220 */ /* 0x008fc60000400000 */
[----:B------:R-:W3:Y:S01]  /*1100*/  MUFU.RCP R19, R19 ;  /* 0x0000001300137308 */ /* 0x000ee20000001000 */
[----:B------:R-:W-:Y:S01]  /*1110*/  @!P4 FMUL R14, R14, 16777216 ;  /* 0x4b8000000e0ec820 */ /* 0x000fe20000400000 */
[----:B------:R-:W-:Y:S01]  /*1120*/  FMUL R15, R34, R15 ;  /* 0x0000000f220f7220 */ /* 0x000fe20000400000 */
[----:B----4-:R-:W-:Y:S01]  /*1130*/  FMUL R20, R20, R11 ;  /* 0x0000000b14147220 */ /* 0x010fe20000400000 */
[----:B------:R-:W-:Y:S01]  /*1140*/  FADD R11, R18, R9 ;  /* 0x00000009120b7221 */ /* 0x000fe20000000000 */
[----:B0-----:R-:W-:-:S03]  /*1150*/  FADD R18, R17, R12 ;  /* 0x0000000c11127221 */ /* 0x001fc60000000000 */
[----:B------:R-:W-:Y:S02]  /*1160*/  FSEL R20, R20, RZ, P0 ;  /* 0x000000ff14147208 */ /* 0x000fe40000000000 */
[----:B------:R-:W-:-:S03]  /*1170*/  FSETP.NEU.AND P0, PT, R7, RZ, PT ;  /* 0x000000ff0700720b */ /* 0x000fc60003f0d000 */
[----:B------:R-:W-:Y:S01]  /*1180*/  FFMA R9, R16, R20, R5 ;  /* 0x0000001410097223 */ /* 0x000fe20000000005 */
[----:B-1----:R-:W-:Y:S01]  /*1190*/  FADD R5, R3, R10 ;  /* 0x0000000a03057221 */ /* 0x002fe20000000000 */
[----:B---3--:R-:W-:Y:S01]  /*11a0*/  FMUL R19, R19, R14 ;  /* 0x0000000e13137220 */ /* 0x008fe20000400000 */
[----:B------:R-:W-:Y:S01]  /*11b0*/  FFMA R14, R20, R15, R11 ;  /* 0x0000000f140e7223 */ /* 0x000fe2000000000b */
[----:B--2---:R-:W-:Y:S01]  /*11c0*/  FADD R11, R7, R8 ;  /* 0x00000008070b7221 */ /* 0x004fe20000000000 */
[C---:B------:R-:W-:Y:S01]  /*11d0*/  FMUL R16, R5.reuse, 0.25 ;  /* 0x3e80000005107820 */ /* 0x040fe20000400000 */
[----:B------:R-:W-:Y:S01]  /*11e0*/  FSETP.GEU.AND P3, PT, |R5|, 1.175494350822287508e-38, PT ;  /* 0x008000000500780b */ /* 0x000fe20003f6e200 */
[----:B------:R-:W0:Y:S01]  /*11f0*/  SHFL.BFLY PT, R12, R9, 0x1, 0x1f ;  /* 0x0c201f00090c7f89 */ /* 0x000e2200000e0000 */
[----:B------:R-:W-:Y:S01]  /*1200*/  FSEL R19, R19, RZ, P0 ;  /* 0x000000ff13137208 */ /* 0x000fe20000000000 */
[C---:B------:R-:W-:Y:S01]  /*1210*/  FMUL R20, R11.reuse, 0.25 ;  /* 0x3e8000000b147820 */ /* 0x040fe20000400000 */
[----:B------:R-:W-:Y:S01]  /*1220*/  FSETP.GEU.AND P4, PT, |R11|, 1.175494350822287508e-38, PT ;  /* 0x008000000b00780b */ /* 0x000fe20003f8e200 */
[----:B------:R-:W1:Y:S01]  /*1230*/  SHFL.BFLY PT, R15, R14, 0x1, 0x1f ;  /* 0x0c201f000e0f7f89 */ /* 0x000e6200000e0000 */
[----:B------:R-:W-:Y:S01]  /*1240*/  FSETP.GT.AND P0, PT, |R5|, 8.50705917302346158658e+37, PT ;  /* 0x7e8000000500780b */ /* 0x000fe20003f04200 */
[C---:B------:R-:W-:Y:S01]  /*1250*/  FFMA R13, R22.reuse, R19, R13 ;  /* 0x00000013160d7223 */ /* 0x040fe2000000000d */
[----:B------:R-:W-:Y:S01]  /*1260*/  FMUL R22, R22, R22 ;  /* 0x0000001616167220 */ /* 0x000fe20000400000 */
[----:B------:R-:W-:-:S02]  /*1270*/  FSETP.GT.AND P2, PT, |R11|, 8.50705917302346158658e+37, PT ;  /* 0x7e8000000b00780b */ /* 0x000fc40003f44200 */
[----:B------:R-:W-:Y:S01]  /*1280*/  FSEL R16, R16, R5, P0 ;  /* 0x0000000510107208 */ /* 0x000fe20000000000 */
[----:B------:R-:W-:Y:S01]  /*1290*/  FMUL R22, R35, R22 ;  /* 0x0000001623167220 */ /* 0x000fe20000400000 */
[----:B------:R-:W-:Y:S01]  /*12a0*/  FSEL R21, R20, R11, P2 ;  /* 0x0000000b14157208 */ /* 0x000fe20001000000 */
[----:B------:R-:W2:Y:S01]  /*12b0*/  LDC.64 R34, c[0x0][0x230] ;  /* 0x00008c00ff227b82 */ /* 0x000ea20000000a00 */
[----:B------:R-:W3:Y:S01]  /*12c0*/  SHFL.BFLY PT, R20, R13, 0x1, 0x1f ;  /* 0x0c201f000d147f89 */ /* 0x000ee200000e0000 */
[----:B------:R-:W-:Y:S01]  /*12d0*/  @!P3 FMUL R16, R16, 16777216 ;  /* 0x4b8000001010b820 */ /* 0x000fe20000400000 */
[----:B------:R-:W-:Y:S01]  /*12e0*/  FFMA R18, R19, R22, R18 ;  /* 0x0000001613127223 */ /* 0x000fe20000000012 */
[----:B------:R-:W-:Y:S01]  /*12f0*/  @!P4 FMUL R21, R21, 16777216 ;  /* 0x4b8000001515c820 */ /* 0x000fe20000400000 */
[----:B------:R-:W-:Y:S01]  /*1300*/  @P0 FMUL R10, R10, 0.25 ;  /* 0x3e8000000a0a0820 */ /* 0x000fe20000400000 */
[----:B------:R-:W4:Y:S01]  /*1310*/  MUFU.RCP R17, R16 ;  /* 0x0000001000117308 */ /* 0x000f220000001000 */
[----:B------:R-:W-:Y:S01]  /*1320*/  LOP3.LUT P0, RZ, R32, 0x3, RZ, 0xc0, !PT ;  /* 0x0000000320ff7812 */ /* 0x000fe2000780c0ff */
[----:B------:R-:W5:Y:S01]  /*1330*/  SHFL.BFLY PT, R19, R18, 0x1, 0x1f ;  /* 0x0c201f0012137f89 */ /* 0x000f6200000e0000 */
[----:B------:R-:W-:Y:S01]  /*1340*/  @!P3 FMUL R10, R10, 16777216 ;  /* 0x4b8000000a0ab820 */ /* 0x000fe20000400000 */
[----:B------:R-:W-:Y:S01]  /*1350*/  @P2 FMUL R8, R8, 0.25 ;  /* 0x3e80000008082820 */ /* 0x000fe20000400000 */
[----:B------:R-:W-:Y:S01]  /*1360*/  FSETP.NEU.AND P2, PT, R5, RZ, PT ;  /* 0x000000ff0500720b */ /* 0x000fe20003f4d000 */
[----:B0-----:R-:W-:Y:S01]  /*1370*/  FADD R12, -R9, R12 ;  /* 0x0000000c090c7221 */ /* 0x001fe20000000100 */
[----:B------:R-:W-:Y:S01]  /*1380*/  ISETP.LT.AND P0, PT, R32, 0x100, !P0 ;  /* 0x000001002000780c */ /* 0x000fe20004701270 */
[----:B------:R-:W0:Y:S01]  /*1390*/  MUFU.RCP R21, R21 ;  /* 0x0000001500157308 */ /* 0x000e220000001000 */
[----:B------:R-:W-:Y:S01]  /*13a0*/  @!P4 FMUL R8, R8, 16777216 ;  /* 0x4b8000000808c820 */ /* 0x000fe20000400000 */
[----:B-1----:R-:W-:Y:S01]  /*13b0*/  FADD R14, R14, R15 ;  /* 0x0000000f0e0e7221 */ /* 0x002fe20000000000 */
[----:B----4-:R-:W-:Y:S01]  /*13c0*/  FMUL R17, R17, R10 ;  /* 0x0000000a11117220 */ /* 0x010fe20000400000 */
[----:B---3--:R-:W-:-:S04]  /*13d0*/  FADD R20, -R13, R20 ;  /* 0x000000140d147221 */ /* 0x008fc80000000100 */
[----:B------:R-:W-:-:S04]  /*13e0*/  FSEL R17, R17, RZ, P2 ;  /* 0x000000ff11117208 */ /* 0x000fc80001000000 */
[----:B------:R1:W-:Y:S01]  /*13f0*/  @P0 STS [R4+UR4+0x800], R5 ;  /* 0x0008000504000988 */ /* 0x0003e20008000804 */
[----:B------:R-:W-:Y:S01]  /*1400*/  FSETP.NEU.AND P2, PT, R11, RZ, PT ;  /* 0x000000ff0b00720b */ /* 0x000fe20003f4d000 */
[----:B0-----:R-:W-:Y:S01]  /*1410*/  FMUL R21, R21, R8 ;  /* 0x0000000815157220 */ /* 0x001fe20000400000 */
[----:B------:R-:W-:Y:S01]  /*1420*/  FMUL R8, R12, R12 ;  /* 0x0000000c0c087220 */ /* 0x000fe20000400000 */
[----:B------:R-:W-:Y:S01]  /*1430*/  FMUL R10, R20, R20 ;  /* 0x00000014140a7220 */ /* 0x000fe20000400000 */
[----:B-----5:R-:W-:Y:S01]  /*1440*/  FADD R18, R18, R19 ;  /* 0x0000001312127221 */ /* 0x020fe20000000000 */
[----:B------:R-:W-:Y:S01]  /*1450*/  FFMA R9, R12, R17, R9 ;  /* 0x000000110c097223 */ /* 0x000fe20000000009 */
[----:B------:R-:W-:Y:S01]  /*1460*/  FSEL R21, R21, RZ, P2 ;  /* 0x000000ff15157208 */ /* 0x000fe20001000000 */
[----:B------:R-:W-:Y:S01]  /*1470*/  FMUL R8, R3, R8 ;  /* 0x0000000803087220 */ /* 0x000fe20000400000 */
[----:B------:R-:W-:Y:S01]  /*1480*/  FMUL R10, R7, R10 ;  /* 0x0000000a070a7220 */ /* 0x000fe20000400000 */
[----:B------:R-:W-:Y:S01]  /*1490*/  @P0 STS [R4+UR4+0xa00], R11 ;  /* 0x000a000b04000988 */ /* 0x000fe20008000804 */
[----:B-1----:R-:W-:Y:S01]  /*14a0*/  SHF.R.S32.HI R5, RZ, 0x1f, R0 ;  /* 0x0000001fff057819 */ /* 0x002fe20000011400 */
[----:B------:R-:W-:Y:S01]  /*14b0*/  FFMA R13, R20, R21, R13 ;  /* 0x00000015140d7223 */ /* 0x000fe2000000000d */
[----:B------:R-:W-:Y:S01]  /*14c0*/  FFMA R3, R17, R8, R14 ;  /* 0x0000000811037223 */ /* 0x000fe2000000000e */
[----:B------:R-:W-:Y:S01]  /*14d0*/  FFMA R21, R21, R10, R18 ;  /* 0x0000000a15157223 */ /* 0x000fe20000000012 */
[----:B------:R-:W-:Y:S01]  /*14e0*/  @P0 STS [R4+UR4], R9 ;  /* 0x0000000904000988 */ /* 0x000fe20008000804 */
[----:B------:R-:W-:-:S02]  /*14f0*/  LEA.HI R5, R5, R0, RZ, 0x8 ;  /* 0x0000000005057211 */ /* 0x000fc400078f40ff */
[----:B------:R-:W-:Y:S02]  /*1500*/  CS2R R14, SRZ ;  /* 0x00000000000e7805 */ /* 0x000fe4000001ff00 */
[----:B------:R-:W-:Y:S01]  /*1510*/  LOP3.LUT R0, R36, 0x3c, R4, 0xf8, !PT ;  /* 0x0000003c24007812 */ /* 0x000fe200078ef804 */
[----:B------:R0:W-:Y:S01]  /*1520*/  @P0 STS [R4+UR4+0x400], R3 ;  /* 0x0004000304000988 */ /* 0x0001e20008000804 */
[----:B------:R-:W-:Y:S02]  /*1530*/  SHF.R.S32.HI R5, RZ, 0x8, R5 ;  /* 0x00000008ff057819 */ /* 0x000fe40000011405 */
[----:B------:R-:W-:Y:S01]  /*1540*/  SHF.R.U32.HI R7, RZ, 0x4, R32 ;  /* 0x00000004ff077819 */ /* 0x000fe20000011620 */
[----:B------:R1:W-:Y:S02]  /*1550*/  @P0 STS [R4+UR4+0x200], R13 ;  /* 0x0002000d04000988 */ /* 0x0003e40008000804 */
[----:B------:R-:W-:Y:S01]  /*1560*/  IMAD R5, R5, 0x5f00, R0 ;  /* 0x00005f0005057824 */ /* 0x000fe200078e0200 */
[----:B------:R-:W-:Y:S01]  /*1570*/  SGXT.U32 R0, R7, 0x3 ;  /* 0x000000030700781a */ /* 0x000fe20000000000 */
[----:B------:R3:W-:Y:S01]  /*1580*/  @P0 STS [R4+UR4+0x600], R21 ;  /* 0x0006001504000988 */ /* 0x0007e20008000804 */
[----:B0-----:R-:W-:Y:S01]  /*1590*/  IADD3 R3, R2, UR4, RZ ;  /* 0x0000000402037c10 */ /* 0x001fe2000fffe0ff */
[----:B------:R-:W-:Y:S01]  /*15a0*/  BAR.SYNC.DEFER_BLOCKING 0x0 ;  /* 0x0000000000007b1d */ /* 0x000fe20000010000 */
[----:B-1----:R-:W-:-:S03]  /*15b0*/  CS2R R12, SRZ ;  /* 0x00000000000c7805 */ /* 0x002fc6000001ff00 */
[----:B---3--:R-:W-:Y:S01]  /*15c0*/  IMAD R21, R6, -0xc, R3 ;  /* 0xfffffff406157824 */ /* 0x008fe200078e0203 */
[----:B------:R-:W-:-:S05]  /*15d0*/  LEA R3, R0, R5, 0x8 ;  /* 0x0000000500037211 */ /* 0x000fca00078e40ff */
[----:B------:R-:W-:Y:S01]  /*15e0*/  IMAD.WIDE R22, R3, 0x4, R24 ;  /* 0x0000000403167825 */ /* 0x000fe200078e0218 */
[----:B------:R-:W-:Y:S04]  /*15f0*/  LDS R16, [R2+UR4+0x400] ;  /* 0x0004000402107984 */ /* 0x000fe80008000800 */
[----:B------:R-:W-:Y:S04]  /*1600*/  LDS R17, [R2+UR4+0x410] ;  /* 0x0004100402117984 */ /* 0x000fe80008000800 */
[----:B------:R-:W-:Y:S04]  /*1610*/  LDS R18, [R2+UR4+0x420] ;  /* 0x0004200402127984 */ /* 0x000fe80008000800 */
[----:B------:R-:W0:Y:S04]  /*1620*/  LDS R19, [R2+UR4+0x430] ;  /* 0x0004300402137984 */ /* 0x000e280008000800 */
[----:B------:R-:W1:Y:S04]  /*1630*/  LDS R20, [R2+UR4] ;  /* 0x0000000402147984 */ /* 0x000e680008000800 */
[----:B------:R-:W3:Y:S04]  /*1640*/  LDS R11, [R2+UR4+0x10] ;  /* 0x00001004020b7984 */ /* 0x000ee80008000800 */
[----:B------:R-:W4:Y:S04]  /*1650*/  LDS R10, [R2+UR4+0x20] ;  /* 0x00002004020a7984 */ /* 0x000f280008000800 */
[----:B------:R-:W5:Y:S01]  /*1660*/  LDS R5, [R2+UR4+0x30] ;  /* 0x0000300402057984 */ /* 0x000f620008000800 */
[----:B------:R-:W-:Y:S06]  /*1670*/  BAR.SYNC.DEFER_BLOCKING 0x0 ;  /* 0x0000000000007b1d */ /* 0x000fec0000010000 */
[----:B0-----:R0:W-:Y:S02]  /*1680*/  STS.128 [R21], R16 ;  /* 0x0000001015007388 */ /* 0x0011e40000000c00 */
[----:B------:R-:W-:Y:S06]  /*1690*/  BAR.SYNC.DEFER_BLOCKING 0x0 ;  /* 0x0000000000007b1d */ /* 0x000fec0000010000 */
[----:B------:R0:W2:Y:S01]  /*16a0*/  @!P1 LDG.E.EF.128 R12, desc[UR6][R22.64] ;  /* 0x00000006160c9981 */ /* 0x0000a2000c0e1d00 */
[----:B------:R-:W-:-:S02]  /*16b0*/  SHF.L.U32 R6, R0, 0x2, RZ ;  /* 0x0000000200067819 */ /* 0x000fc400000006ff */
[----:B------:R-:W-:Y:S02]  /*16c0*/  SHF.R.U32.HI R7, RZ, 0x1e, R0 ;  /* 0x0000001eff077819 */ /* 0x000fe40000011600 */
[----:B------:R-:W-:Y:S02]  /*16d0*/  IADD3 R8, P0, R6, UR8, RZ ;  /* 0x0000000806087c10 */ /* 0x000fe4000ff1e0ff */
[----:B------:R-:W-:Y:S02]  /*16e0*/  IADD3 R6, P2, R6, UR10, RZ ;  /* 0x0000000a06067c10 */ /* 0x000fe4000ff5e0ff */
[----:B------:R-:W-:Y:S01]  /*16f0*/  IADD3.X R9, R7, UR9, RZ, P0, !PT ;  /* 0x0000000907097c10 */ /* 0x000fe200087fe4ff */
[----:B------:R-:W-:Y:S01]  /*1700*/  HFMA2.MMA R24, -RZ, RZ, 1.041015625, -0.052093505859375 ;  /* 0x3c2aaaabff187435 */ /* 0x000fe200000001ff */
[----:B------:R-:W-:Y:S01]  /*1710*/  IADD3.X R7, R7, UR11, RZ, P2, !PT ;  /* 0x0000000b07077c10 */ /* 0x000fe200097fe4ff */
[----:B0-----:R-:W0:Y:S02]  /*1720*/  LDC.64 R22, c[0x0][0x228] ;  /* 0x00008a00ff167b82 */ /* 0x001e240000000a00 */
[----:B------:R-:W5:Y:S04]  /*1730*/  LDG.E.EL R26, desc[UR6][R8.64] ;  /* 0x00000006081a7981 */ /* 0x000f68000c2e1900 */
[----:B------:R1:W5:Y:S02]  /*1740*/  LDG.E.EL R25, desc[UR6][R6.64] ;  /* 0x0000000606197981 */ /* 0x000364000c2e1900 */
[-C--:B------:R-:W-:Y:S01]  /*1750*/  FFMA R30, R16, R24.reuse, 9.9999999747524270788e-07 ;  /* 0x358637bd101e7423 */ /* 0x080fe20000000018 */
[C---:B------:R-:W-:Y:S01]  /*1760*/  SHF.L.U32 R16, R32.reuse, 0x3, RZ ;  /* 0x0000000320107819 */ /* 0x040fe200000006ff */
[-C--:B------:R-:W-:Y:S01]  /*1770*/  FFMA R21, R19, R24.reuse, 9.9999999747524270788e-07 ;  /* 0x358637bd13157423 */ /* 0x080fe20000000018 */
[----:B------:R-:W-:Y:S01]  /*1780*/  SHF.L.U32 R2, R32, 0x5, RZ ;  /* 0x0000000520027819 */ /* 0x000fe200000006ff */
[-C--:B------:R-:W-:Y:S01]  /*1790*/  FFMA R29, R17, R24.reuse, 9.9999999747524270788e-07 ;  /* 0x358637bd111d7423 */ /* 0x080fe20000000018 */
[----:B------:R-:W-:Y:S01]  /*17a0*/  LOP3.LUT R16, R16, 0x3f0, RZ, 0xc0, !PT ;  /* 0x000003f010107812 */ /* 0x000fe200078ec0ff */
[----:B------:R-:W-:Y:S01]  /*17b0*/  FFMA R28, R18, R24, 9.9999999747524270788e-07 ;  /* 0x358637bd121c7423 */ /* 0x000fe20000000018 */
[----:B------:R1:W-:Y:S02]  /*17c0*/  STL.64 [R1+0x48], R6 ;  /* 0x0000480601007387 */ /* 0x0003e40000100a00 */
[----:B------:R-:W-:-:S02]  /*17d0*/  IADD3 R19, R16, UR4, RZ ;  /* 0x0000000410137c10 */ /* 0x000fc4000fffe0ff */
[----:B------:R-:W-:-:S04]  /*17e0*/  LOP3.LUT R16, R32, 0x3f, RZ, 0xc0, !PT ;  /* 0x0000003f20107812 */ /* 0x000fc800078ec0ff */
[----:B------:R-:W-:Y:S02]  /*17f0*/  LEA R16, R16, UR4, 0x2 ;  /* 0x0000000410107c11 */ /* 0x000fe4000f8e10ff */
[----:B------:R-:W-:Y:S01]  /*1800*/  LOP3.LUT R17, R2, 0x1e0, RZ, 0xc0, !PT ;  /* 0x000001e002117812 */ /* 0x000fe200078ec0ff */
[----:B------:R-:W0:Y:S01]  /*1810*/  MUFU.RSQ R30, R30 ;  /* 0x0000001e001e7308 */ /* 0x000e220000001400 */
[----:B-1----:R-:W1:Y:S01]  /*1820*/  LDC.64 R6, c[0x0][0x210] ;  /* 0x00008400ff067b82 */ /* 0x002e620000000a00 */
[----:B------:R0:W-:Y:S01]  /*1830*/  LDS R31, [R16] ;  /* 0x00000000101f7984 */ /* 0x0001e20000000800 */
[C---:B------:R-:W-:Y:S02]  /*1840*/  LOP3.LUT R2, R17.reuse, R0, RZ, 0xfc, !PT ;  /* 0x0000000011027212 */ /* 0x040fe400078efcff */
[----:B------:R-:W-:-:S03]  /*1850*/  LEA R17, R17, UR4, 0x1 ;  /* 0x0000000411117c11 */ /* 0x000fc6000f8e08ff */
[----:B------:R-:W0:Y:S01]  /*1860*/  MUFU.RSQ R29, R29 ;  /* 0x0000001d001d7308 */ /* 0x000e220000001400 */
[----:B------:R-:W-:-:S07]  /*1870*/  LEA R2, R2, R17, 0x2 ;  /* 0x0000001102027211 */ /* 0x000fce00078e10ff */
[----:B------:R-:W0:Y:S08]  /*1880*/  MUFU.RSQ R28, R28 ;  /* 0x0000001c001c7308 */ /* 0x000e300000001400 */
[----:B------:R-:W1:Y:S01]  /*1890*/  MUFU.RSQ R21, R21 ;  /* 0x0000001500157308 */ /* 0x000e620000001400 */
[----:B------:R-:W-:-:S04]  /*18a0*/  LOP3.LUT R0, R4, 0x1fc, RZ, 0xc0, !PT ;  /* 0x000001fc04007812 */ /* 0x000fc800078ec0ff */
[----:B------:R-:W-:Y:S02]  /*18b0*/  LEA R0, R0, R19, 0x2 ;  /* 0x0000001300007211 */ /* 0x000fe400078e10ff */
[----:B0-----:R-:W-:-:S04]  /*18c0*/  SHF.R.U32.HI R16, RZ, 0x1, R32 ;  /* 0x00000001ff107819 */ /* 0x001fc80000011620 */
[----:B------:R-:W-:Y:S02]  /*18d0*/  SGXT.U32 R16, R16, 0x6 ;  /* 0x000000061010781a */ /* 0x000fe40000000000 */
[----:B------:R-:W-:Y:S02]  /*18e0*/  LOP3.LUT R4, R4, 0x4, RZ, 0xc0, !PT ;  /* 0x0000000404047812 */ /* 0x000fe400078ec0ff */
[-C--:B------:R-:W-:Y:S02]  /*18f0*/  LEA R37, R37, R16.reuse, 0x6 ;  /* 0x0000001025257211 */ /* 0x080fe400078e30ff */
[----:B------:R-:W-:-:S03]  /*1900*/  LOP3.LUT R16, R36, R16, RZ, 0xfc, !PT ;  /* 0x0000001024107212 */ /* 0x000fc600078efcff */
[----:B------:R-:W-:Y:S01]  /*1910*/  IMAD R4, R37, 0x60, R4 ;  /* 0x0000006025047824 */ /* 0x000fe200078e0204 */
[----:B------:R-:W-:Y:S01]  /*1920*/  BAR.SYNC.DEFER_BLOCKING 0x0 ;  /* 0x0000000000007b1d */ /* 0x000fe20000010000 */
[----:B------:R-:W-:-:S03]  /*1930*/  ISETP.GE.AND P2, PT, R16, 0x400, PT ;  /* 0x000004001000780c */ /* 0x000fc60003f46270 */
[----:B------:R-:W-:-:S04]  /*1940*/  IADD3 R24, R4, -0x8, RZ ;  /* 0xfffffff804187810 */ /* 0x000fc80007ffe0ff */
[----:B------:R-:W-:Y:S02]  /*1950*/  IADD3 R24, R24, 0x8, RZ ;  /* 0x0000000818187810 */ /* 0x000fe40007ffe0ff */
[----:B--2---:R-:W-:Y:S02]  /*1960*/  SEL R17, R12, RZ, !P1 ;  /* 0x000000ff0c117207 */ /* 0x004fe40004800000 */
[----:B------:R-:W-:Y:S02]  /*1970*/  SEL R12, R13, RZ, !P1 ;  /* 0x000000ff0d0c7207 */ /* 0x000fe40004800000 */
[----:B------:R-:W-:Y:S02]  /*1980*/  SEL R13, R14, RZ, !P1 ;  /* 0x000000ff0e0d7207 */ /* 0x000fe40004800000 */
[----:B------:R-:W-:Y:S01]  /*1990*/  SEL R14, R15, RZ, !P1 ;  /* 0x000000ff0f0e7207 */ /* 0x000fe20004800000 */
[----:B------:R-:W-:Y:S01]  /*19a0*/  FADD R17, -R20, R17 ;  /* 0x0000001114117221 */ /* 0x000fe20000000100 */
[----:B---3--:R-:W-:Y:S01]  /*19b0*/  FADD R12, -R11, R12 ;  /* 0x0000000c0b0c7221 */ /* 0x008fe20000000100 */
[----:B----4-:R-:W-:-:S02]  /*19c0*/  FADD R13, -R10, R13 ;  /* 0x0000000d0a0d7221 */ /* 0x010fc40000000100 */
[----:B-----5:R-:W-:Y:S01]  /*19d0*/  FADD R14, -R5, R14 ;  /* 0x0000000e050e7221 */ /* 0x020fe20000000100 */
[----:B------:R-:W-:Y:S01]  /*19e0*/  FMUL R18, R30, R17 ;  /* 0x000000111e127220 */ /* 0x000fe20000400000 */
[----:B------:R-:W-:Y:S01]  /*19f0*/  FMUL R19, R29, R12 ;  /* 0x0000000c1d137220 */ /* 0x000fe20000400000 */
[----:B------:R-:W-:Y:S01]  /*1a00*/  FMUL R27, R28, R13 ;  /* 0x0000000d1c1b7220 */ /* 0x000fe20000400000 */
[----:B-1----:R-:W-:Y:S02]  /*1a10*/  FMUL R33, R21, R14 ;  /* 0x0000000e15217220 */ /* 0x002fe40000400000 */
[----:B------:R-:W-:Y:S04]  /*1a20*/  STS [R2], R18 ;  /* 0x0000001202007388 */ /* 0x000fe80000000800 */
[----:B------:R0:W-:Y:S04]  /*1a30*/  STS [R2+0x30], R19 ;  /* 0x0000301302007388 */ /* 0x0001e80000000800 */
[----:B------:R1:W-:Y:S04]  /*1a40*/  STS [R2+0x60], R27 ;  /* 0x0000601b02007388 */ /* 0x0003e80000000800 */
[----:B------:R2:W-:Y:S01]  /*1a50*/  STS [R2+0x90], R33 ;  /* 0x0000902102007388 */ /* 0x0005e20000000800 */
[----:B------:R-:W-:Y:S06]  /*1a60*/  BAR.SYNC.DEFER_BLOCKING 0x0 ;  /* 0x0000000000007b1d */ /* 0x000fec0000010000 */
[----:B------:R-:W3:Y:S01]  /*1a70*/  LDS.128 R12, [R0] ;  /* 0x00000000000c7984 */ /* 0x000ee20000000c00 */
[----:B------:R-:W-:-:S04]  /*1a80*/  IMAD.WIDE R16, R24, 0x4, R22 ;  /* 0x0000000418107825 */ /* 0x000fc800078e0216 */
[C-C-:B------:R-:W-:Y:S01]  /*1a90*/  FFMA R37, R25.reuse, R18, R26.reuse ;  /* 0x0000001219257223 */ /* 0x140fe2000000001a */
[C-C-:B0-----:R-:W-:Y:S01]  /*1aa0*/  FFMA R19, R25.reuse, R19, R26.reuse ;  /* 0x0000001319137223 */ /* 0x141fe2000000001a */
[C-C-:B-1----:R-:W-:Y:S01]  /*1ab0*/  FFMA R27, R25.reuse, R27, R26.reuse ;  /* 0x0000001b191b7223 */ /* 0x142fe2000000001a */
[----:B--2---:R-:W-:Y:S01]  /*1ac0*/  FFMA R33, R25, R33, R26 ;  /* 0x0000002119217223 */ /* 0x004fe2000000001a */
[----:B------:R-:W-:Y:S01]  /*1ad0*/  IADD3 R26, R3, 0x800, RZ ;  /* 0x00000800031a7810 */ /* 0x000fe20007ffe0ff */
[----:B---3--:R-:W-:Y:S01]  /*1ae0*/  @!P2 STG.E.128 desc[UR6][R16.64], R12 ;  /* 0x0000000c1000a986 */ /* 0x008fe2000c101d06 */
[----:B------:R-:W-:Y:S06]  /*1af0*/  BAR.SYNC.DEFER_BLOCKING 0x0 ;  /* 0x0000000000007b1d */ /* 0x000fec0000010000 */
[----:B------:R0:W-:Y:S02]  /*1b00*/  STS [R2+0x60], R27 ;  /* 0x0000601b02007388 */ /* 0x0001e40000000800 */
[----:B0-----:R-:W-:-:S02]  /*1b10*/  IMAD.WIDE R26, R26, 0x4, R6 ;  /* 0x000000041a1a7825 */ /* 0x001fc400078e0206 */
[----:B------:R-:W2:Y:S04]  /*1b20*/  LDL.LU.64 R6, [R1+0x48] ;  /* 0x0000480001067983 */ /* 0x000ea80000300a00 */
[----:B------:R-:W-:Y:S04]  /*1b30*/  STS [R2], R37 ;  /* 0x0000002502007388 */ /* 0x000fe80000000800 */
[----:B------:R0:W-:Y:S04]  /*1b40*/  STS [R2+0x30], R19 ;  /* 0x0000301302007388 */ /* 0x0001e80000000800 */
[----:B------:R-:W-:Y:S01]  /*1b50*/  STS [R2+0x90], R33 ;  /* 0x0000902102007388 */ /* 0x000fe20000000800 */
[----:B------:R-:W-:Y:S06]  /*1b60*/  BAR.SYNC.DEFER_BLOCKING 0x0 ;  /* 0x0000000000007b1d */ /* 0x000fec0000010000 */
[----:B------:R-:W1:Y:S01]  /*1b70*/  LDS.128 R12, [R0] ;  /* 0x00000000000c7984 */ /* 0x000e620000000c00 */
[----:B------:R-:W-:-:S02]  /*1b80*/  CS2R R16, SRZ ;  /* 0x0000000000107805 */ /* 0x000fc4000001ff00 */
[----:B0-----:R-:W-:Y:S01]  /*1b90*/  CS2R R18, SRZ ;  /* 0x0000000000127805 */ /* 0x001fe2000001ff00 */
[----:B------:R-:W-:-:S05]  /*1ba0*/  IMAD.WIDE R24, R24, 0x4, R34 ;  /* 0x0000000418187825 */ /* 0x000fca00078e0222 */
[----:B-1----:R0:W-:Y:S04]  /*1bb0*/  @!P2 STG.E.128 desc[UR6][R24.64], R12 ;  /* 0x0000000c1800a986 */ /* 0x0021e8000c101d06 */
[----:B------:R-:W3:Y:S04]  /*1bc0*/  @!P1 LDG.E.EF.128 R16, desc[UR6][R26.64] ;  /* 0x000000061a109981 */ /* 0x000ee8000c0e1d00 */
[----:B0-----:R-:W4:Y:S04]  /*1bd0*/  LDG.E.EL R25, desc[UR6][R8.64+0x20] ;  /* 0x0000200608197981 */ /* 0x001f28000c2e1900 */
[----:B--2---:R0:W4:Y:S01]  /*1be0*/  LDG.E.EL R26, desc[UR6][R6.64+0x20] ;  /* 0x00002006061a7981 */ /* 0x004122000c2e1900 */
[----:B------:R-:W-:-:S02]  /*1bf0*/  IADD3 R24, R4, 0x8, RZ ;  /* 0x0000000804187810 */ /* 0x000fc40007ffe0ff */
[----:B---3--:R-:W-:Y:S02]  /*1c00*/  SEL R33, R16, RZ, !P1 ;  /* 0x000000ff10217207 */ /* 0x008fe40004800000 */
[----:B------:R-:W-:Y:S02]  /*1c10*/  SEL R16, R17, RZ, !P1 ;  /* 0x000000ff11107207 */ /* 0x000fe40004800000 */
[----:B------:R-:W-:Y:S02]  /*1c20*/  SEL R17, R18, RZ, !P1 ;  /* 0x000000ff12117207 */ /* 0x000fe40004800000 */
[----:B------:R-:W-:Y:S01]  /*1c30*/  SEL R18, R19, RZ, !P1 ;  /* 0x000000ff13127207 */ /* 0x000fe20004800000 */
[----:B------:R-:W-:Y:S01]  /*1c40*/  FADD R33, -R20, R33 ;  /* 0x0000002114217221 */ /* 0x000fe20000000100 */
[----:B------:R-:W-:Y:S01]  /*1c50*/  FADD R16, -R11, R16 ;  /* 0x000000100b107221 */ /* 0x000fe20000000100 */
[----:B------:R-:W-:Y:S02]  /*1c60*/  FADD R17, -R10, R17 ;  /* 0x000000110a117221 */ /* 0x000fe40000000100 */
[----:B------:R-:W-:Y:S01]  /*1c70*/  FADD R12, -R5, R18 ;  /* 0x00000012050c7221 */ /* 0x000fe20000000100 */
[----:B------:R-:W-:Y:S01]  /*1c80*/  FMUL R18, R30, R33 ;  /* 0x000000211e127220 */ /* 0x000fe20000400000 */
[----:B------:R-:W-:Y:S01]  /*1c90*/  BAR.SYNC.DEFER_BLOCKING 0x0 ;  /* 0x0000000000007b1d */ /* 0x000fe20000010000 */
[----:B------:R-:W-:Y:S01]  /*1ca0*/  FMUL R33, R29, R16 ;  /* 0x000000101d217220 */ /* 0x000fe20000400000 */
[----:B------:R-:W-:Y:S01]  /*1cb0*/  FMUL R27, R28, R17 ;  /* 0x000000111c1b7220 */ /* 0x000fe20000400000 */
[----:B------:R-:W-:-:S03]  /*1cc0*/  FMUL R19, R21, R12 ;  /* 0x0000000c15137220 */ /* 0x000fc60000400000 */
[----:B------:R-:W-:Y:S04]  /*1cd0*/  STS [R2], R18 ;  /* 0x0000001202007388 */ /* 0x000fe80000000800 */
[----:B------:R-:W-:Y:S04]  /*1ce0*/  STS [R2+0x30], R33 ;  /* 0x0000302102007388 */ /* 0x000fe80000000800 */
[----:B------:R-:W-:Y:S04]  /*1cf0*/  STS [R2+0x60], R27 ;  /* 0x0000601b02007388 */ /* 0x000fe80000000800 */
[----:B------:R-:W-:Y:S01]  /*1d00*/  STS [R2+0x90], R19 ;  /* 0x0000901302007388 */ /* 0x000fe20000000800 */
[----:B------:R-:W-:Y:S06]  /*1d10*/  BAR.SYNC.DEFER_BLOCKING 0x0 ;  /* 0x0000000000007b1d */ /* 0x000fec0000010000 */
[----:B------:R-:W1:Y:S01]  /*1d20*/  LDS.128 R12, [R0] ;  /* 0x00000000000c7984 */ /* 0x000e620000000c00 */
[----:B------:R-:W-:-:S03]  /*1d30*/  IMAD.WIDE R16, R24, 0x4, R22 ;  /* 0x0000000418107825 */ /* 0x000fc600078e0216 */
[----:B------:R0:W-:Y:S02]  /*1d40*/  STL.64 [R1+0x40], R6 ;  /* 0x0000400601007387 */ /* 0x0001e40000100a00 */
[----:B0-----:R-:W0:Y:S02]  /*1d50*/  LDC.64 R6, c[0x0][0x210] ;  /* 0x00008400ff067b82 */ /* 0x001e240000000a00 */
[----:B-1----:R-:W-:Y:S06]  /*1d60*/  @!P2 STG.E.128 desc[UR6][R16.64], R12 ;  /* 0x0000000c1000a986 */ /* 0x002fec000c101d06 */
[----:B------:R-:W-:Y:S01]  /*1d70*/  BAR.SYNC.DEFER_BLOCKING 0x0 ;  /* 0x0000000000007b1d */ /* 0x000fe20000010000 */
[C-C-:B----4-:R-:W-:Y:S01]  /*1d80*/  FFMA R18, R26.reuse, R18, R25.reuse ;  /* 0x000000121a127223 */ /* 0x150fe20000000019 */
[C-C-:B------:R-:W-:Y:S01]  /*1d90*/  FFMA R33, R26.reuse, R33, R25.reuse ;  /* 0x000000211a217223 */ /* 0x140fe20000000019 */
[C-C-:B------:R-:W-:Y:S01]  /*1da0*/  FFMA R27, R26.reuse, R27, R25.reuse ;  /* 0x0000001b1a1b7223 */ /* 0x140fe20000000019 */
[----:B------:R-:W-:Y:S01]  /*1db0*/  FFMA R37, R26, R19, R25 ;  /* 0x000000131a257223 */ /* 0x000fe20000000019 */
[----:B------:R-:W-:-:S03]  /*1dc0*/  IADD3 R26, R3, 0x1000, RZ ;  /* 0x00001000031a7810 */ /* 0x000fc60007ffe0ff */
[----:B------:R0:W-:Y:S02]  /*1dd0*/  STS [R2+0x60], R27 ;  /* 0x0000601b02007388 */ /* 0x0001e40000000800 */
[----:B0-----:R-:W-:Y:S02]  /*1de0*/  IMAD.WIDE R26, R26, 0x4, R6 ;  /* 0x000000041a1a7825 */ /* 0x001fe400078e0206 */
[----:B------:R-:W2:Y:S04]  /*1df0*/  LDL.LU.64 R6, [R1+0x40] ;  /* 0x0000400001067983 */ /* 0x000ea80000300a00 */
[----:B------:R0:W-:Y:S04]  /*1e00*/  STS [R2], R18 ;  /* 0x0000001202007388 */ /* 0x0001e80000000800 */
[----:B------:R-:W-:Y:S04]  /*1e10*/  STS [R2+0x30], R33 ;  /* 0x0000302102007388 */ /* 0x000fe80000000800 */
        /* <DEDUP_REMOVED lines=55> */
[----:B------:R-:W-:-:S04]  /*2190*/  IADD3 R24, R4, 0x10, RZ ;  /* 0x0000001004187810 */ /* 0x000fc80007ffe0ff */
[----:B------:R-:W-:Y:S02]  /*21a0*/  IADD3 R24, R24, 0x8, RZ ;  /* 0x0000000818187810 */ /* 0x000fe40007ffe0ff */
[----:B---3--:R-:W-:Y:S02]  /*21b0*/  SEL R33, R16, RZ, !P1 ;  /* 0x000000ff10217207 */ /* 0x008fe40004800000 */
[----:B------:R-:W-:Y:S02]  /*21c0*/  SEL R16, R17, RZ, !P1 ;  /* 0x000000ff11107207 */ /* 0x000fe40004800000 */
[----:B------:R-:W-:Y:S02]  /*21d0*/  SEL R17, R18, RZ, !P1 ;  /* 0x000000ff12117207 */ /* 0x000fe40004800000 */
[----:B------:R-:W-:Y:S01]  /*21e0*/  SEL R18, R19, RZ, !P1 ;  /* 0x000000ff13127207 */ /* 0x000fe20004800000 */
[----:B------:R-:W-:Y:S01]  /*21f0*/  FADD R33, -R20, R33 ;  /* 0x0000002114217221 */ /* 0x000fe20000000100 */
[----:B------:R-:W-:Y:S01]  /*2200*/  FADD R16, -R11, R16 ;  /* 0x000000100b107221 */ /* 0x000fe20000000100 */
[----:B------:R-:W-:-:S02]  /*2210*/  FADD R17, -R10, R17 ;  /* 0x000000110a117221 */ /* 0x000fc40000000100 */
        /* <DEDUP_REMOVED lines=289> */
[----:B------:R0:W-:Y:S02]  /*3430*/  STL.64 [R1], R6 ;  /* 0x0000000601007387 */ /* 0x0001e40000100a00 */
        /* <DEDUP_REMOVED lines=10> */
[----:B------:R-:W2:Y:S04]  /*34e0*/  LDL.LU.64 R6, [R1] ;  /* 0x0000000001067983 */ /* 0x000ea80000300a00 */
        /* <DEDUP_REMOVED lines=9> */
[----:B------:R1:W3:Y:S04]  /*3580*/  @!P1 LDG.E.EF.128 R16, desc[UR6][R26.64] ;  /* 0x000000061a109981 */ /* 0x0002e8000c0e1d00 */
[----:B0-----:R-:W4:Y:S04]  /*3590*/  LDG.E.EL R24, desc[UR6][R8.64+0x140] ;  /* 0x0001400608187981 */ /* 0x001f28000c2e1900 */
[----:B--2---:R-:W4:Y:S01]  /*35a0*/  LDG.E.EL R25, desc[UR6][R6.64+0x140] ;  /* 0x0001400606197981 */ /* 0x004f22000c2e1900 */
[----:B-1----:R-:W-:-:S04]  /*35b0*/  IADD3 R26, R4, 0x48, RZ ;  /* 0x00000048041a7810 */ /* 0x002fc80007ffe0ff */
        /* <DEDUP_REMOVED lines=19> */
[----:B------:R-:W0:Y:S01]  /*36f0*/  LDS.128 R12, [R0] ;  /* 0x00000000000c7984 */ /* 0x000e220000000c00 */
[----:B------:R-:W-:-:S05]  /*3700*/  IMAD.WIDE R16, R26, 0x4, R22 ;  /* 0x000000041a107825 */ /* 0x000fca00078e0216 */
[----:B0-----:R0:W-:Y:S01]  /*3710*/  @!P2 STG.E.128 desc[UR6][R16.64], R12 ;  /* 0x0000000c1000a986 */ /* 0x0011e2000c101d06 */
[----:B------:R-:W-:Y:S01]  /*3720*/  BAR.SYNC.DEFER_BLOCKING 0x0 ;  /* 0x0000000000007b1d */ /* 0x000fe20000010000 */
[----:B0-----:R-:W-:Y:S01]  /*3730*/  CS2R R16, SRZ ;  /* 0x0000000000107805 */ /* 0x001fe2000001ff00 */
[C-C-:B----4-:R-:W-:Y:S01]  /*3740*/  FFMA R18, R25.reuse, R18, R24.reuse ;  /* 0x0000001219127223 */ /* 0x150fe20000000018 */
[C-C-:B------:R-:W-:Y:S01]  /*3750*/  FFMA R33, R25.reuse, R33, R24.reuse ;  /* 0x0000002119217223 */ /* 0x140fe20000000018 */
[C-C-:B------:R-:W-:Y:S01]  /*3760*/  FFMA R27, R25.reuse, R27, R24.reuse ;  /* 0x0000001b191b7223 */ /* 0x140fe20000000018 */
[----:B------:R-:W-:Y:S02]  /*3770*/  FFMA R37, R25, R19, R24 ;  /* 0x0000001319257223 */ /* 0x000fe40000000018 */
[----:B------:R0:W-:Y:S04]  /*3780*/  STS [R2], R18 ;  /* 0x0000001202007388 */ /* 0x0001e80000000800 */
[----:B------:R-:W-:Y:S04]  /*3790*/  STS [R2+0x30], R33 ;  /* 0x0000302102007388 */ /* 0x000fe80000000800 */
[----:B------:R1:W-:Y:S01]  /*37a0*/  STS [R2+0x60], R27 ;  /* 0x0000601b02007388 */ /* 0x0003e20000000800 */
[----:B0-----:R-:W0:Y:S03]  /*37b0*/  LDC.64 R18, c[0x0][0x210] ;  /* 0x00008400ff127b82 */ /* 0x001e260000000a00 */
[----:B------:R-:W-:Y:S05]  /*37c0*/  STS [R2+0x90], R37 ;  /* 0x0000902502007388 */ /* 0x000fea0000000800 */
[----:B------:R-:W-:Y:S06]  /*37d0*/  BAR.SYNC.DEFER_BLOCKING 0x0 ;  /* 0x0000000000007b1d */ /* 0x000fec0000010000 */
[----:B------:R-:W2:Y:S01]  /*37e0*/  LDS.128 R12, [R0] ;  /* 0x00000000000c7984 */ /* 0x000ea20000000c00 */
[----:B------:R-:W-:Y:S01]  /*37f0*/  IADD3 R24, R3, 0x5800, RZ ;  /* 0x0000580003187810 */ /* 0x000fe20007ffe0ff */
[----:B-1----:R-:W-:-:S04]  /*3800*/  IMAD.WIDE R26, R26, 0x4, R34 ;  /* 0x000000041a1a7825 */ /* 0x002fc800078e0222 */
[----:B0-----:R-:W-:Y:S01]  /*3810*/  IMAD.WIDE R24, R24, 0x4, R18 ;  /* 0x0000000418187825 */ /* 0x001fe200078e0212 */
[----:B------:R-:W-:Y:S01]  /*3820*/  CS2R R18, SRZ ;  /* 0x0000000000127805 */ /* 0x000fe2000001ff00 */
[----:B--2---:R0:W-:Y:S05]  /*3830*/  @!P2 STG.E.128 desc[UR6][R26.64], R12 ;  /* 0x0000000c1a00a986 */ /* 0x0041ea000c101d06 */
[----:B------:R-:W2:Y:S04]  /*3840*/  @!P1 LDG.E.EF.128 R16, desc[UR6][R24.64] ;  /* 0x0000000618109981 */ /* 0x000ea8000c0e1d00 */
[----:B------:R-:W3:Y:S04]  /*3850*/  LDG.E.EL R6, desc[UR6][R6.64+0x160] ;  /* 0x0001600606067981 */ /* 0x000ee8000c2e1900 */
[----:B------:R1:W3:Y:S01]  /*3860*/  LDG.E.EL R3, desc[UR6][R8.64+0x160] ;  /* 0x0001600608037981 */ /* 0x0002e2000c2e1900 */
[----:B0-----:R-:W-:-:S04]  /*3870*/  IADD3 R13, R4, 0x50, RZ ;  /* 0x00000050040d7810 */ /* 0x001fc80007ffe0ff */
[----:B------:R-:W-:-:S05]  /*3880*/  IADD3 R13, R13, 0x8, RZ ;  /* 0x000000080d0d7810 */ /* 0x000fca0007ffe0ff */
[C---:B------:R-:W-:Y:S01]  /*3890*/  IMAD.WIDE R22, R13.reuse, 0x4, R22 ;  /* 0x000000040d167825 */ /* 0x040fe200078e0216 */
[----:B------:R-:W-:Y:S01]  /*38a0*/  BAR.SYNC.DEFER_BLOCKING 0x0 ;  /* 0x0000000000007b1d */ /* 0x000fe20000010000 */
[----:B------:R-:W-:Y:S02]  /*38b0*/  LOP3.LUT P0, RZ, R32, 0x40, RZ, 0xc0, !PT ;  /* 0x0000004020ff7812 */ /* 0x000fe4000780c0ff */
[----:B------:R-:W-:Y:S01]  /*38c0*/  IMAD.WIDE R34, R13, 0x4, R34 ;  /* 0x000000040d227825 */ /* 0x000fe200078e0222 */
[----:B------:R-:W-:-:S05]  /*38d0*/  MOV R37, 0x3c2aaaab ;  /* 0x3c2aaaab00257802 */ /* 0x000fca0000000f00 */
[----:B------:R-:W-:Y:S01]  /*38e0*/  FFMA R31, R31, R37, 9.9999999747524270788e-07 ;  /* 0x358637bd1f1f7423 */ /* 0x000fe20000000025 */
[----:B--2---:R-:W-:Y:S02]  /*38f0*/  SEL R33, R16, RZ, !P1 ;  /* 0x000000ff10217207 */ /* 0x004fe40004800000 */
        /* <DEDUP_REMOVED lines=8> */
[----:B------:R-:W-:Y:S01]  /*3980*/  FMUL R16, R29, R16 ;  /* 0x000000101d107220 */ /* 0x000fe20000400000 */
[----:B------:R-:W-:Y:S01]  /*3990*/  FMUL R28, R28, R17 ;  /* 0x000000111c1c7220 */ /* 0x000fe20000400000 */
[----:B------:R-:W-:Y:S02]  /*39a0*/  FMUL R18, R21, R18 ;  /* 0x0000001215127220 */ /* 0x000fe40000400000 */
[----:B------:R-:W-:Y:S04]  /*39b0*/  STS [R2], R33 ;  /* 0x0000002102007388 */ /* 0x000fe80000000800 */
[----:B------:R-:W-:Y:S04]  /*39c0*/  STS [R2+0x30], R16 ;  /* 0x0000301002007388 */ /* 0x000fe80000000800 */
[----:B------:R-:W-:Y:S04]  /*39d0*/  STS [R2+0x60], R28 ;  /* 0x0000601c02007388 */ /* 0x000fe80000000800 */
[----:B------:R-:W-:Y:S01]  /*39e0*/  STS [R2+0x90], R18 ;  /* 0x0000901202007388 */ /* 0x000fe20000000800 */
[----:B------:R-:W-:Y:S06]  /*39f0*/  BAR.SYNC.DEFER_BLOCKING 0x0 ;  /* 0x0000000000007b1d */ /* 0x000fec0000010000 */
[----:B-1----:R-:W0:Y:S01]  /*3a00*/  LDS.128 R8, [R0] ;  /* 0x0000000000087984 */ /* 0x002e220000000c00 */
[C-C-:B---3--:R-:W-:Y:S01]  /*3a10*/  FFMA R15, R6.reuse, R33, R3.reuse ;  /* 0x00000021060f7223 */ /* 0x148fe20000000003 */
[C-C-:B------:R-:W-:Y:S01]  /*3a20*/  FFMA R17, R6.reuse, R16, R3.reuse ;  /* 0x0000001006117223 */ /* 0x140fe20000000003 */
[C-C-:B------:R-:W-:Y:S01]  /*3a30*/  FFMA R19, R6.reuse, R28, R3.reuse ;  /* 0x0000001c06137223 */ /* 0x140fe20000000003 */
[----:B------:R-:W-:Y:S01]  /*3a40*/  FFMA R21, R6, R18, R3 ;  /* 0x0000001206157223 */ /* 0x000fe20000000003 */
[----:B0-----:R0:W-:Y:S01]  /*3a50*/  @!P2 STG.E.128 desc[UR6][R22.64], R8 ;  /* 0x000000081600a986 */ /* 0x0011e2000c101d06 */
[----:B------:R-:W-:Y:S01]  /*3a60*/  BAR.SYNC.DEFER_BLOCKING 0x0 ;  /* 0x0000000000007b1d */ /* 0x000fe20000010000 */
[----:B------:R-:W-:-:S07]  /*3a70*/  LOP3.LUT R3, R36, 0x3f, R32, 0xf8, !PT ;  /* 0x0000003f24037812 */ /* 0x000fce00078ef820 */
[----:B0-----:R-:W0:Y:S01]  /*3a80*/  LDC.64 R8, c[0x0][0x238] ;  /* 0x00008e00ff087b82 */ /* 0x001e220000000a00 */
[----:B------:R-:W-:Y:S04]  /*3a90*/  STS [R2], R15 ;  /* 0x0000000f02007388 */ /* 0x000fe80000000800 */
[----:B------:R-:W-:Y:S04]  /*3aa0*/  STS [R2+0x30], R17 ;  /* 0x0000301102007388 */ /* 0x000fe80000000800 */
[----:B------:R-:W-:Y:S04]  /*3ab0*/  STS [R2+0x60], R19 ;  /* 0x0000601302007388 */ /* 0x000fe80000000800 */
[----:B------:R-:W-:Y:S01]  /*3ac0*/  STS [R2+0x90], R21 ;  /* 0x0000901502007388 */ /* 0x000fe20000000800 */
[----:B------:R-:W-:Y:S06]  /*3ad0*/  BAR.SYNC.DEFER_BLOCKING 0x0 ;  /* 0x0000000000007b1d */ /* 0x000fec0000010000 */
[----:B------:R-:W1:Y:S01]  /*3ae0*/  LDS.128 R4, [R0] ;  /* 0x0000000000047984 */ /* 0x000e620000000c00 */
[----:B------:R-:W-:-:S03]  /*3af0*/  ISETP.LT.AND P0, PT, R3, 0x400, !P0 ;  /* 0x000004000300780c */ /* 0x000fc60004701270 */
[----:B-1----:R1:W-:Y:S10]  /*3b00*/  @!P2 STG.E.128 desc[UR6][R34.64], R4 ;  /* 0x000000042200a986 */ /* 0x0023f4000c101d06 */
[----:B0-----:R-:W-:Y:S05]  /*3b10*/  @!P0 EXIT ;  /* 0x000000000000894d */ /* 0x001fea0003800000 */
[----:B------:R-:W0:Y:S01]  /*3b20*/  MUFU.RSQ R31, R31 ;  /* 0x0000001f001f7308 */ /* 0x000e220000001400 */
[----:B------:R-:W-:-:S04]  /*3b30*/  IMAD.WIDE R2, R3, 0x4, R8 ;  /* 0x0000000403027825 */ /* 0x000fc800078e0208 */
[----:B01----:R-:W-:-:S05]  /*3b40*/  FMUL R5, R31, 0.010416666977107524872 ;  /* 0x3c2aaaab1f057820 */ /* 0x003fca0000400000 */
[----:B------:R-:W-:Y:S01]  /*3b50*/  STG.E desc[UR6][R2.64], R5 ;  /* 0x0000000502007986 */ /* 0x000fe2000c101906 */
[----:B------:R-:W-:Y:S05]  /*3b60*/  EXIT ;  /* 0x000000000000794d */ /* 0x000fea0003800000 */
.L_x_1:
[----:B------:R-:W-:-:S00]  /*3b70*/  BRA `(.L_x_1) ;  /* 0xfffffffc00fc7947 */ /* 0x000fc0000383ffff */
[----:B------:R-:W-:-:S00]  /*3b80*/  NOP ;  /* 0x0000000000007918 */ /* 0x000fc00000000000 */
[----:B------:R-:W-:-:S00]  /*3b90*/  NOP ;  /* 0x0000000000007918 */ /* 0x000fc00000000000 */
[----:B------:R-:W-:-:S00]  /*3ba0*/  NOP ;  /* 0x0000000000007918 */ /* 0x000fc00000000000 */
[----:B------:R-:W-:-:S00]  /*3bb0*/  NOP ;  /* 0x0000000000007918 */ /* 0x000fc00000000000 */
[----:B------:R-:W-:-:S00]  /*3bc0*/  NOP ;  /* 0x0000000000007918 */ /* 0x000fc00000000000 */
[----:B------:R-:W-:-:S00]  /*3bd0*/  NOP ;  /* 0x0000000000007918 */ /* 0x000fc00000000000 */
[----:B------:R-:W-:-:S00]  /*3be0*/  NOP ;  /* 0x0000000000007918 */ /* 0x000fc00000000000 */
[----:B------:R-:W-:-:S00]  /*3bf0*/  NOP ;  /* 0x0000000000007918 */ /* 0x000fc00000000000 */
.L_x_2:


//--------------------- .nv.global.init           --------------------------
	.section	.nv.global.init,"aw",@progbits
.nv.global.init:
	.type		_$_str,@object
	.size		_$_str,(.L_0 - _$_str)
_$_str:
        /*0000*/ 	.byte	0x5f, 0x5f, 0x43, 0x55, 0x44, 0x41, 0x5f, 0x46, 0x54, 0x5a, 0x00
.L_0:


//--------------------- .nv.shared.triton_red_fused_native_layer_norm_native_layer_norm_backward_9 --------------------------
	.section	.nv.shared.triton_red_fused_native_layer_norm_native_layer_norm_backward_9,"aw",@nobits
	.sectionflags	@""
	.align	16
	.zero		1024


//--------------------- .nv.constant0.triton_red_fused_native_layer_norm_native_layer_norm_backward_9 --------------------------
	.section	.nv.constant0.triton_red_fused_native_layer_norm_native_layer_norm_backward_9,"a",@progbits
	.sectionflags	@""
	.align	4
.nv.constant0.triton_red_fused_native_layer_norm_native_layer_norm_backward_9:
	.zero		584
